	.headerflags	@"EF_CUDA_TEXMODE_UNIFIED EF_CUDA_64BIT_ADDRESS EF_CUDA_SM86 EF_CUDA_VIRTUAL_SM(EF_CUDA_SM86)"
	.elftype	@"ET_EXEC"


//--------------------- .nv.info                  --------------------------
	.section	.nv.info,"",@"SHT_CUDA_INFO"
	.align	4


	//----- nvinfo : EIATTR_REGCOUNT
	.align		4
        /*0000*/ 	.byte	0x04, 0x2f
        /*0002*/ 	.short	(.L_2 - .L_1)
	.align		4
.L_1:
        /*0004*/ 	.word	index@(triton_red_fused__to_copy_add_amax_amin_clamp_mul_native_layer_norm_reciprocal_10)
        /*0008*/ 	.word	0x000000a0


	//----- nvinfo : EIATTR_MIN_STACK_SIZE
	.align		4
.L_2:
        /*000c*/ 	.byte	0x04, 0x12
        /*000e*/ 	.short	(.L_4 - .L_3)
	.align		4
.L_3:
        /*0010*/ 	.word	index@(triton_red_fused__to_copy_add_amax_amin_clamp_mul_native_layer_norm_reciprocal_10)
        /*0014*/ 	.word	0x00000000


	//----- nvinfo : EIATTR_FRAME_SIZE
	.align		4
.L_4:
        /*0018*/ 	.byte	0x04, 0x11
        /*001a*/ 	.short	(.L_6 - .L_5)
	.align		4
.L_5:
        /*001c*/ 	.word	index@(triton_red_fused__to_copy_add_amax_amin_clamp_mul_native_layer_norm_reciprocal_10)
        /*0020*/ 	.word	0x00000000


	//----- nvinfo : EIATTR_MIN_STACK_SIZE
	.align		4
.L_6:
        /*0024*/ 	.byte	0x04, 0x12
        /*0026*/ 	.short	(.L_8 - .L_7)
	.align		4
.L_7:
        /*0028*/ 	.word	index@(triton_red_fused__to_copy_add_amax_amin_clamp_mul_native_layer_norm_reciprocal_10)
        /*002c*/ 	.word	0x00000000
.L_8:


//--------------------- .nv.info.triton_red_fused__to_copy_add_amax_amin_clamp_mul_native_layer_norm_reciprocal_10 --------------------------
	.section	.nv.info.triton_red_fused__to_copy_add_amax_amin_clamp_mul_native_layer_norm_reciprocal_10,"",@"SHT_CUDA_INFO"
	.sectionflags	@""
	.align	4


	//----- nvinfo : EIATTR_CUDA_API_VERSION
	.align		4
        /*0000*/ 	.byte	0x04, 0x37
        /*0002*/ 	.short	(.L_10 - .L_9)
.L_9:
        /*0004*/ 	.word	0x0000007c


	//----- nvinfo : EIATTR_SW2861232_WAR
	.align		4
.L_10:
        /*0008*/ 	.byte	0x01, 0x35
	.zero		2


	//----- nvinfo : EIATTR_PARAM_CBANK
	.align		4
        /*000c*/ 	.byte	0x04, 0x0a
        /*000e*/ 	.short	(.L_12 - .L_11)
	.align		4
.L_11:
        /*0010*/ 	.word	index@(.nv.constant0.triton_red_fused__to_copy_add_amax_amin_clamp_mul_native_layer_norm_reciprocal_10)
        /*0014*/ 	.short	0x0160
        /*0016*/ 	.short	0x0078


	//----- nvinfo : EIATTR_CBANK_PARAM_SIZE
	.align		4
.L_12:
        /*0018*/ 	.byte	0x03, 0x19
        /*001a*/ 	.short	0x0078


	//----- nvinfo : EIATTR_KPARAM_INFO
	.align		4
        /*001c*/ 	.byte	0x04, 0x17
        /*001e*/ 	.short	(.L_14 - .L_13)
.L_13:
        /*0020*/ 	.word	0x00000000
        /*0024*/ 	.short	0x000f
        /*0026*/ 	.short	0x0070
        /*0028*/ 	.byte	0x00, 0xf4, 0x21, 0x00


	//----- nvinfo : EIATTR_KPARAM_INFO
	.align		4
.L_14:
        /*002c*/ 	.byte	0x04, 0x17
        /*002e*/ 	.short	(.L_16 - .L_15)
.L_15:
        /*0030*/ 	.word	0x00000000
        /*0034*/ 	.short	0x000e
        /*0036*/ 	.short	0x006c
        /*0038*/ 	.byte	0x00, 0xf0, 0x11, 0x00


	//----- nvinfo : EIATTR_KPARAM_INFO
	.align		4
.L_16:
        /*003c*/ 	.byte	0x04, 0x17
        /*003e*/ 	.short	(.L_18 - .L_17)
.L_17:
        /*0040*/ 	.word	0x00000000
        /*0044*/ 	.short	0x000d
        /*0046*/ 	.short	0x0068
        /*0048*/ 	.byte	0x00, 0xf0, 0x11, 0x00


	//----- nvinfo : EIATTR_KPARAM_INFO
	.align		4
.L_18:
        /*004c*/ 	.byte	0x04, 0x17
        /*004e*/ 	.short	(.L_20 - .L_19)
.L_19:
        /*0050*/ 	.word	0x00000000
        /*0054*/ 	.short	0x000c
        /*0056*/ 	.short	0x0060
        /*0058*/ 	.byte	0x00, 0xf4, 0x21, 0x00


	//----- nvinfo : EIATTR_KPARAM_INFO
	.align		4
.L_20:
        /*005c*/ 	.byte	0x04, 0x17
        /*005e*/ 	.short	(.L_22 - .L_21)
.L_21:
        /*0060*/ 	.word	0x00000000
        /*0064*/ 	.short	0x000b
        /*0066*/ 	.short	0x0058
        /*0068*/ 	.byte	0x00, 0xf4, 0x21, 0x00


	//----- nvinfo : EIATTR_KPARAM_INFO
	.align		4
.L_22:
        /*006c*/ 	.byte	0x04, 0x17
        /*006e*/ 	.short	(.L_24 - .L_23)
.L_23:
        /*0070*/ 	.word	0x00000000
        /*0074*/ 	.short	0x000a
        /*0076*/ 	.short	0x0050
        /*0078*/ 	.byte	0x00, 0xf4, 0x21, 0x00


	//----- nvinfo : EIATTR_KPARAM_INFO
	.align		4
.L_24:
        /*007c*/ 	.byte	0x04, 0x17
        /*007e*/ 	.short	(.L_26 - .L_25)
.L_25:
        /*0080*/ 	.word	0x00000000
        /*0084*/ 	.short	0x0009
        /*0086*/ 	.short	0x0048
        /*0088*/ 	.byte	0x00, 0xf4, 0x21, 0x00


	//----- nvinfo : EIATTR_KPARAM_INFO
	.align		4
.L_26:
        /*008c*/ 	.byte	0x04, 0x17
        /*008e*/ 	.short	(.L_28 - .L_27)
.L_27:
        /*0090*/ 	.word	0x00000000
        /*0094*/ 	.short	0x0008
        /*0096*/ 	.short	0x0040
        /*0098*/ 	.byte	0x00, 0xf4, 0x21, 0x00


	//----- nvinfo : EIATTR_KPARAM_INFO
	.align		4
.L_28:
        /*009c*/ 	.byte	0x04, 0x17
        /*009e*/ 	.short	(.L_30 - .L_29)
.L_29:
        /*00a0*/ 	.word	0x00000000
        /*00a4*/ 	.short	0x0007
        /*00a6*/ 	.short	0x0038
        /*00a8*/ 	.byte	0x00, 0xf4, 0x21, 0x00


	//----- nvinfo : EIATTR_KPARAM_INFO
	.align		4
.L_30:
        /*00ac*/ 	.byte	0x04, 0x17
        /*00ae*/ 	.short	(.L_32 - .L_31)
.L_31:
        /*00b0*/ 	.word	0x00000000
        /*00b4*/ 	.short	0x0006
        /*00b6*/ 	.short	0x0030
        /*00b8*/ 	.byte	0x00, 0xf4, 0x21, 0x00


	//----- nvinfo : EIATTR_KPARAM_INFO
	.align		4
.L_32:
        /*00bc*/ 	.byte	0x04, 0x17
        /*00be*/ 	.short	(.L_34 - .L_33)
.L_33:
        /*00c0*/ 	.word	0x00000000
        /*00c4*/ 	.short	0x0005
        /*00c6*/ 	.short	0x0028
        /*00c8*/ 	.byte	0x00, 0xf4, 0x21, 0x00


	//----- nvinfo : EIATTR_KPARAM_INFO
	.align		4
.L_34:
        /*00cc*/ 	.byte	0x04, 0x17
        /*00ce*/ 	.short	(.L_36 - .L_35)
.L_35:
        /*00d0*/ 	.word	0x00000000
        /*00d4*/ 	.short	0x0004
        /*00d6*/ 	.short	0x0020
        /*00d8*/ 	.byte	0x00, 0xf4, 0x21, 0x00


	//----- nvinfo : EIATTR_KPARAM_INFO
	.align		4
.L_36:
        /*00dc*/ 	.byte	0x04, 0x17
        /*00de*/ 	.short	(.L_38 - .L_37)
.L_37:
        /*00e0*/ 	.word	0x00000000
        /*00e4*/ 	.short	0x0003
        /*00e6*/ 	.short	0x0018
        /*00e8*/ 	.byte	0x00, 0xf4, 0x21, 0x00


	//----- nvinfo : EIATTR_KPARAM_INFO
	.align		4
.L_38:
        /*00ec*/ 	.byte	0x04, 0x17
        /*00ee*/ 	.short	(.L_40 - .L_39)
.L_39:
        /*00f0*/ 	.word	0x00000000
        /*00f4*/ 	.short	0x0002
        /*00f6*/ 	.short	0x0010
        /*00f8*/ 	.byte	0x00, 0xf4, 0x21, 0x00


	//----- nvinfo : EIATTR_KPARAM_INFO
	.align		4
.L_40:
        /*00fc*/ 	.byte	0x04, 0x17
        /*00fe*/ 	.short	(.L_42 - .L_41)
.L_41:
        /*0100*/ 	.word	0x00000000
        /*0104*/ 	.short	0x0001
        /*0106*/ 	.short	0x0008
        /*0108*/ 	.byte	0x00, 0xf4, 0x21, 0x00


	//----- nvinfo : EIATTR_KPARAM_INFO
	.align		4
.L_42:
        /*010c*/ 	.byte	0x04, 0x17
        /*010e*/ 	.short	(.L_44 - .L_43)
.L_43:
        /*0110*/ 	.word	0x00000000
        /*0114*/ 	.short	0x0000
        /*0116*/ 	.short	0x0000
        /*0118*/ 	.byte	0x00, 0xf4, 0x21, 0x00


	//----- nvinfo : EIATTR_MAXREG_COUNT
	.align		4
.L_44:
        /*011c*/ 	.byte	0x03, 0x1b
        /*011e*/ 	.short	0x00ff


	//----- nvinfo : EIATTR_COOP_GROUP_MASK_REGIDS
	.align		4
        /*0120*/ 	.byte	0x04, 0x29
        /*0122*/ 	.short	(.L_46 - .L_45)


	//   ....[0]....
.L_45:
        /*0124*/ 	.word	0xffffffff


	//   ....[1]....
        /*0128*/ 	.word	0xffffffff


	//   ....[2]....
        /*012c*/ 	.word	0xffffffff


	//   ....[3]....
        /*0130*/ 	.word	0xffffffff


	//   ....[4]....
        /*0134*/ 	.word	0xffffffff


	//   ....[5]....
        /*0138*/ 	.word	0xffffffff


	//   ....[6]....
        /*013c*/ 	.word	0xffffffff


	//   ....[7]....
        /*0140*/ 	.word	0xffffffff


	//   ....[8]....
        /*0144*/ 	.word	0xffffffff


	//   ....[9]....
        /*0148*/ 	.word	0xffffffff


	//   ....[10]....
        /*014c*/ 	.word	0xffffffff


	//   ....[11]....
        /*0150*/ 	.word	0xffffffff


	//   ....[12]....
        /*0154*/ 	.word	0xffffffff


	//   ....[13]....
        /*0158*/ 	.word	0xffffffff


	//   ....[14]....
        /*015c*/ 	.word	0xffffffff


	//   ....[15]....
        /*0160*/ 	.word	0xffffffff


	//   ....[16]....
        /*0164*/ 	.word	0xffffffff


	//   ....[17]....
        /*0168*/ 	.word	0xffffffff


	//   ....[18]....
        /*016c*/ 	.word	0xffffffff


	//   ....[19]....
        /*0170*/ 	.word	0xffffffff


	//   ....[20]....
        /*0174*/ 	.word	0xffffffff


	//   ....[21]....
        /*0178*/ 	.word	0xffffffff


	//   ....[22]....
        /*017c*/ 	.word	0xffffffff


	//   ....[23]....
        /*0180*/ 	.word	0xffffffff


	//   ....[24]....
        /*0184*/ 	.word	0xffffffff


	//   ....[25]....
        /*0188*/ 	.word	0xffffffff


	//   ....[26]....
        /*018c*/ 	.word	0xffffffff


	//   ....[27]....
        /*0190*/ 	.word	0xffffffff


	//   ....[28]....
        /*0194*/ 	.word	0xffffffff


	//   ....[29]....
        /*0198*/ 	.word	0xffffffff


	//   ....[30]....
        /*019c*/ 	.word	0xffffffff


	//   ....[31]....
        /*01a0*/ 	.word	0xffffffff


	//   ....[32]....
        /*01a4*/ 	.word	0xffffffff


	//   ....[33]....
        /*01a8*/ 	.word	0xffffffff


	//   ....[34]....
        /*01ac*/ 	.word	0xffffffff


	//   ....[35]....
        /*01b0*/ 	.word	0xffffffff


	//   ....[36]....
        /*01b4*/ 	.word	0xffffffff


	//   ....[37]....
        /*01b8*/ 	.word	0xffffffff


	//   ....[38]....
        /*01bc*/ 	.word	0xffffffff


	//   ....[39]....
        /*01c0*/ 	.word	0xffffffff


	//   ....[40]....
        /*01c4*/ 	.word	0xffffffff


	//   ....[41]....
        /*01c8*/ 	.word	0xffffffff


	//   ....[42]....
        /*01cc*/ 	.word	0xffffffff


	//   ....[43]....
        /*01d0*/ 	.word	0xffffffff


	//   ....[44]....
        /*01d4*/ 	.word	0xffffffff


	//   ....[45]....
        /*01d8*/ 	.word	0xffffffff


	//   ....[46]....
        /*01dc*/ 	.word	0xffffffff


	//   ....[47]....
        /*01e0*/ 	.word	0xffffffff


	//   ....[48]....
        /*01e4*/ 	.word	0xffffffff


	//   ....[49]....
        /*01e8*/ 	.word	0xffffffff


	//   ....[50]....
        /*01ec*/ 	.word	0xffffffff


	//   ....[51]....
        /*01f0*/ 	.word	0xffffffff


	//   ....[52]....
        /*01f4*/ 	.word	0xffffffff


	//   ....[53]....
        /*01f8*/ 	.word	0xffffffff


	//   ....[54]....
        /*01fc*/ 	.word	0xffffffff


	//   ....[55]....
        /*0200*/ 	.word	0xffffffff


	//   ....[56]....
        /*0204*/ 	.word	0xffffffff


	//   ....[57]....
        /*0208*/ 	.word	0xffffffff


	//   ....[58]....
        /*020c*/ 	.word	0xffffffff


	//   ....[59]....
        /*0210*/ 	.word	0xffffffff


	//   ....[60]....
        /*0214*/ 	.word	0xffffffff


	//   ....[61]....
        /*0218*/ 	.word	0xffffffff


	//   ....[62]....
        /*021c*/ 	.word	0xffffffff


	//   ....[63]....
        /*0220*/ 	.word	0xffffffff


	//   ....[64]....
        /*0224*/ 	.word	0xffffffff


	//   ....[65]....
        /*0228*/ 	.word	0xffffffff


	//   ....[66]....
        /*022c*/ 	.word	0xffffffff


	//   ....[67]....
        /*0230*/ 	.word	0xffffffff


	//   ....[68]....
        /*0234*/ 	.word	0xffffffff


	//   ....[69]....
        /*0238*/ 	.word	0xffffffff


	//   ....[70]....
        /*023c*/ 	.word	0xffffffff


	//   ....[71]....
        /*0240*/ 	.word	0xffffffff


	//   ....[72]....
        /*0244*/ 	.word	0xffffffff


	//   ....[73]....
        /*0248*/ 	.word	0xffffffff


	//   ....[74]....
        /*024c*/ 	.word	0xffffffff


	//   ....[75]....
        /*0250*/ 	.word	0xffffffff


	//   ....[76]....
        /*0254*/ 	.word	0xffffffff


	//   ....[77]....
        /*0258*/ 	.word	0xffffffff


	//   ....[78]....
        /*025c*/ 	.word	0xffffffff


	//   ....[79]....
        /*0260*/ 	.word	0xffffffff


	//   ....[80]....
        /*0264*/ 	.word	0xffffffff


	//   ....[81]....
        /*0268*/ 	.word	0xffffffff


	//   ....[82]....
        /*026c*/ 	.word	0xffffffff


	//   ....[83]....
        /*0270*/ 	.word	0xffffffff


	//   ....[84]....
        /*0274*/ 	.word	0xffffffff


	//   ....[85]....
        /*0278*/ 	.word	0xffffffff


	//   ....[86]....
        /*027c*/ 	.word	0xffffffff


	//   ....[87]....
        /*0280*/ 	.word	0xffffffff


	//   ....[88]....
        /*0284*/ 	.word	0xffffffff


	//   ....[89]....
        /*0288*/ 	.word	0xffffffff


	//   ....[90]....
        /*028c*/ 	.word	0xffffffff


	//   ....[91]....
        /*0290*/ 	.word	0xffffffff


	//   ....[92]....
        /*0294*/ 	.word	0xffffffff


	//   ....[93]....
        /*0298*/ 	.word	0xffffffff


	//   ....[94]....
        /*029c*/ 	.word	0xffffffff


	//----- nvinfo : EIATTR_COOP_GROUP_INSTR_OFFSETS
	.align		4
.L_46:
        /*02a0*/ 	.byte	0x04, 0x28
        /*02a2*/ 	.short	(.L_48 - .L_47)


	//   ....[0]....
.L_47:
        /*02a4*/ 	.word	0x00003c00


	//   ....[1]....
        /*02a8*/ 	.word	0x00003cb0


	//   ....[2]....
        /*02ac*/ 	.word	0x00003d80


	//   ....[3]....
        /*02b0*/ 	.word	0x00003dc0


	//   ....[4]....
        /*02b4*/ 	.word	0x00003e00


	//   ....[5]....
        /*02b8*/ 	.word	0x00003e40


	//   ....[6]....
        /*02bc*/ 	.word	0x00003ec0


	//   ....[7]....
        /*02c0*/ 	.word	0x00004090


	//   ....[8]....
        /*02c4*/ 	.word	0x00004100


	//   ....[9]....
        /*02c8*/ 	.word	0x00004140


	//   ....[10]....
        /*02cc*/ 	.word	0x00004180


	//   ....[11]....
        /*02d0*/ 	.word	0x000041c0


	//   ....[12]....
        /*02d4*/ 	.word	0x00004200


	//   ....[13]....
        /*02d8*/ 	.word	0x00004240


	//   ....[14]....
        /*02dc*/ 	.word	0x000042a0


	//   ....[15]....
        /*02e0*/ 	.word	0x00004380


	//   ....[16]....
        /*02e4*/ 	.word	0x000044b0


	//   ....[17]....
        /*02e8*/ 	.word	0x00004500


	//   ....[18]....
        /*02ec*/ 	.word	0x00004570


	//   ....[19]....
        /*02f0*/ 	.word	0x00004610


	//   ....[20]....
        /*02f4*/ 	.word	0x00004650


	//   ....[21]....
        /*02f8*/ 	.word	0x000046b0


	//   ....[22]....
        /*02fc*/ 	.word	0x00004730


	//   ....[23]....
        /*0300*/ 	.word	0x00004770


	//   ....[24]....
        /*0304*/ 	.word	0x00004850


	//   ....[25]....
        /*0308*/ 	.word	0x000048d0


	//   ....[26]....
        /*030c*/ 	.word	0x00004910


	//   ....[27]....
        /*0310*/ 	.word	0x00004950


	//   ....[28]....
        /*0314*/ 	.word	0x000049a0


	//   ....[29]....
        /*0318*/ 	.word	0x000049e0


	//   ....[30]....
        /*031c*/ 	.word	0x00004a20


	//   ....[31]....
        /*0320*/ 	.word	0x00004a60


	//   ....[32]....
        /*0324*/ 	.word	0x00004c20


	//   ....[33]....
        /*0328*/ 	.word	0x00004c90


	//   ....[34]....
        /*032c*/ 	.word	0x00004cd0


	//   ....[35]....
        /*0330*/ 	.word	0x00004d10


	//   ....[36]....
        /*0334*/ 	.word	0x00004d50


	//   ....[37]....
        /*0338*/ 	.word	0x00004d80


	//   ....[38]....
        /*033c*/ 	.word	0x00004dc0


	//   ....[39]....
        /*0340*/ 	.word	0x00004e00


	//   ....[40]....
        /*0344*/ 	.word	0x00005290


	//   ....[41]....
        /*0348*/ 	.word	0x000052a0


	//   ....[42]....
        /*034c*/ 	.word	0x000052d0


	//   ....[43]....
        /*0350*/ 	.word	0x00005380


	//   ....[44]....
        /*0354*/ 	.word	0x000053b0


	//   ....[45]....
        /*0358*/ 	.word	0x000054b0


	//   ....[46]....
        /*035c*/ 	.word	0x00005520


	//   ....[47]....
        /*0360*/ 	.word	0x000055a0


	//   ....[48]....
        /*0364*/ 	.word	0x00005680


	//   ....[49]....
        /*0368*/ 	.word	0x00006c70


	//   ....[50]....
        /*036c*/ 	.word	0x00006dc0


	//   ....[51]....
        /*0370*/ 	.word	0x00006e00


	//   ....[52]....
        /*0374*/ 	.word	0x00006e40


	//   ....[53]....
        /*0378*/ 	.word	0x00006e70


	//   ....[54]....
        /*037c*/ 	.word	0x00006eb0


	//   ....[55]....
        /*0380*/ 	.word	0x00006ef0


	//   ....[56]....
        /*0384*/ 	.word	0x00006f30


	//   ....[57]....
        /*0388*/ 	.word	0x00006f70


	//   ....[58]....
        /*038c*/ 	.word	0x00006fb0


	//   ....[59]....
        /*0390*/ 	.word	0x00006ff0


	//   ....[60]....
        /*0394*/ 	.word	0x00007030


	//   ....[61]....
        /*0398*/ 	.word	0x00007070


	//   ....[62]....
        /*039c*/ 	.word	0x000070b0


	//   ....[63]....
        /*03a0*/ 	.word	0x000070f0


	//   ....[64]....
        /*03a4*/ 	.word	0x00007130


	//   ....[65]....
        /*03a8*/ 	.word	0x00007170


	//   ....[66]....
        /*03ac*/ 	.word	0x000071b0


	//   ....[67]....
        /*03b0*/ 	.word	0x000071f0


	//   ....[68]....
        /*03b4*/ 	.word	0x00007230


	//   ....[69]....
        /*03b8*/ 	.word	0x000074e0


	//   ....[70]....
        /*03bc*/ 	.word	0x000075a0


	//   ....[71]....
        /*03c0*/ 	.word	0x000075c0


	//   ....[72]....
        /*03c4*/ 	.word	0x00007600


	//   ....[73]....
        /*03c8*/ 	.word	0x00007640


	//   ....[74]....
        /*03cc*/ 	.word	0x00007680


	//   ....[75]....
        /*03d0*/ 	.word	0x000076b0


	//   ....[76]....
        /*03d4*/ 	.word	0x00007700


	//   ....[77]....
        /*03d8*/ 	.word	0x00007730


	//   ....[78]....
        /*03dc*/ 	.word	0x00007790


	//   ....[79]....
        /*03e0*/ 	.word	0x000077d0


	//   ....[80]....
        /*03e4*/ 	.word	0x00007810


	//   ....[81]....
        /*03e8*/ 	.word	0x00007850


	//   ....[82]....
        /*03ec*/ 	.word	0x00007880


	//   ....[83]....
        /*03f0*/ 	.word	0x000078d0


	//   ....[84]....
        /*03f4*/ 	.word	0x00007910


	//   ....[85]....
        /*03f8*/ 	.word	0x00007950


	//   ....[86]....
        /*03fc*/ 	.word	0x00007990


	//   ....[87]....
        /*0400*/ 	.word	0x000079c0


	//   ....[88]....
        /*0404*/ 	.word	0x00007a60


	//   ....[89]....
        /*0408*/ 	.word	0x00007aa0


	//   ....[90]....
        /*040c*/ 	.word	0x00007ae0


	//   ....[91]....
        /*0410*/ 	.word	0x00007ba0


	//   ....[92]....
        /*0414*/ 	.word	0x00007cf0


	//   ....[93]....
        /*0418*/ 	.word	0x00007d50


	//   ....[94]....
        /*041c*/ 	.word	0x00007d90


	//----- nvinfo : EIATTR_EXIT_INSTR_OFFSETS
	.align		4
.L_48:
        /*0420*/ 	.byte	0x04, 0x1c
        /*0422*/ 	.short	(.L_50 - .L_49)


	//   ....[0]....
.L_49:
        /*0424*/ 	.word	0x00009200


	//----- nvinfo : EIATTR_REQNTID
	.align		4
.L_50:
        /*0428*/ 	.byte	0x04, 0x10
        /*042a*/ 	.short	(.L_52 - .L_51)
.L_51:
        /*042c*/ 	.word	0x00000100
        /*0430*/ 	.word	0x00000001
        /*0434*/ 	.word	0x00000001
.L_52:


//--------------------- .nv.callgraph             --------------------------
	.section	.nv.callgraph,"",@"SHT_CUDA_CALLGRAPH"
	.align	4
	.sectionentsize	8
	.align		4
        /*0000*/ 	.word	0x00000000
	.align		4
        /*0004*/ 	.word	0xffffffff
	.align		4
        /*0008*/ 	.word	0x00000000
	.align		4
        /*000c*/ 	.word	0xfffffffe
	.align		4
        /*0010*/ 	.word	0x00000000
	.align		4
        /*0014*/ 	.word	0xfffffffd
	.align		4
        /*0018*/ 	.word	0x00000000
	.align		4
        /*001c*/ 	.word	0xfffffffc


//--------------------- .nv.rel.action            --------------------------
	.section	.nv.rel.action,"",@"SHT_CUDA_RELOCINFO"
	.align	8
	.sectionentsize	8
        /*0000*/ 	.byte	0x73, 0x00, 0x00, 0x00, 0x00, 0x00, 0x00, 0x00, 0x00, 0x00, 0x00, 0x11, 0x25, 0x00, 0x05, 0x36


//--------------------- .nv.constant4             --------------------------
	.section	.nv.constant4,"a",@progbits
	.align	8
	.align		8
.nv.constant4:
        /*0000*/ 	.dword	_$_str


//--------------------- .nv.constant0.triton_red_fused__to_copy_add_amax_amin_clamp_mul_native_layer_norm_reciprocal_10 --------------------------
	.section	.nv.constant0.triton_red_fused__to_copy_add_amax_amin_clamp_mul_native_layer_norm_reciprocal_10,"a",@progbits
	.sectionflags	@""
	.align	4
.nv.constant0.triton_red_fused__to_copy_add_amax_amin_clamp_mul_native_layer_norm_reciprocal_10:
	.zero		472


//--------------------- .text.triton_red_fused__to_copy_add_amax_amin_clamp_mul_native_layer_norm_reciprocal_10 --------------------------
	.section	.text.triton_red_fused__to_copy_add_amax_amin_clamp_mul_native_layer_norm_reciprocal_10,"ax",@progbits
	.sectionflags	@"SHF_BARRIERS=1"
	.sectioninfo	@"SHI_REGISTERS=160"
	.align	128
        .global         triton_red_fused__to_copy_add_amax_amin_clamp_mul_native_layer_norm_reciprocal_10
        .type           triton_red_fused__to_copy_add_amax_amin_clamp_mul_native_layer_norm_reciprocal_10,@function
        .size           triton_red_fused__to_copy_add_amax_amin_clamp_mul_native_layer_norm_reciprocal_10,(.L_x_7 - triton_red_fused__to_copy_add_amax_amin_clamp_mul_native_layer_norm_reciprocal_10)
        .other          triton_red_fused__to_copy_add_amax_amin_clamp_mul_native_layer_norm_reciprocal_10,@"STO_CUDA_ENTRY STV_DEFAULT"
triton_red_fused__to_copy_add_amax_amin_clamp_mul_native_layer_norm_reciprocal_10:
.text.triton_red_fused__to_copy_add_amax_amin_clamp_mul_native_layer_norm_reciprocal_10:
[----:B------:R-:W-:Y:S02]  /*0000*/  IMAD.MOV.U32 R1, RZ, RZ, c[0x0][0x28] ;  /* 0x00000a00ff017624 */ /* 0x000fe400078e00ff */
[----:B------:R-:W0:Y:S01]  /*0010*/  S2R R29, SR_TID.X ;  /* 0x00000000001d7919 */ /* 0x000e220000002100 */
[----:B------:R-:W-:Y:S01]  /*0020*/  IMAD.MOV.U32 R5, RZ, RZ, 0x2 ;  /* 0x00000002ff057424 */ /* 0x000fe200078e00ff */
[----:B------:R-:W-:Y:S01]  /*0030*/  PRMT R0, RZ, 0x7610, R0 ;  /* 0x00007610ff007816 */ /* 0x000fe20000000000 */
[----:B------:R-:W-:Y:S01]  /*0040*/  ULDC.64 UR4, c[0x0][0x118] ;  /* 0x0000460000047ab9 */ /* 0x000fe20000000a00 */
[----:B------:R-:W1:Y:S01]  /*0050*/  S2R R11, SR_CTAID.X ;  /* 0x00000000000b7919 */ /* 0x000e620000002500 */
[----:B0-----:R-:W-:Y:S01]  /*0060*/  SHF.R.U32.HI R7, RZ, 0x6, R29 ;  /* 0x00000006ff077819 */ /* 0x001fe2000001161d */
[----:B-1----:R-:W-:-:S03]  /*0070*/  IMAD.SHL.U32 R30, R11, 0x4, RZ ;  /* 0x000000040b1e7824 */ /* 0x002fc600078e00ff */
[----:B------:R-:W-:-:S04]  /*0080*/  SGXT.U32 R7, R7, 0x2 ;  /* 0x000000020707781a */ /* 0x000fc80000000000 */
[----:B------:R-:W-:-:S04]  /*0090*/  LOP3.LUT R4, R7, R30, RZ, 0xfc, !PT ;  /* 0x0000001e07047212 */ /* 0x000fc800078efcff */
[C---:B------:R-:W-:Y:S01]  /*00a0*/  ISETP.GE.AND P0, PT, R4.reuse, 0xe10, PT ;  /* 0x00000e100400780c */ /* 0x040fe20003f06270 */
[----:B------:R-:W-:Y:S01]  /*00b0*/  IMAD.WIDE R2, R4, R5, c[0x0][0x180] ;  /* 0x0000600004027625 */ /* 0x000fe200078e0205 */
[----:B------:R-:W-:-:S03]  /*00c0*/  PRMT R8, RZ, 0x7610, R8 ;  /* 0x00007610ff087816 */ /* 0x000fc60000000008 */
[----:B------:R-:W-:-:S08]  /*00d0*/  IMAD.WIDE R4, R4, R5, c[0x0][0x188] ;  /* 0x0000620004047625 */ /* 0x000fd000078e0205 */
[----:B------:R0:W2:Y:S04]  /*00e0*/  @!P0 LDG.E.EL.U16 R0, [R2.64] ;  /* 0x0000000402008981 */ /* 0x0000a8000c2e1500 */
[----:B------:R1:W3:Y:S01]  /*00f0*/  @!P0 LDG.E.EL.U16 R8, [R4.64] ;  /* 0x0000000404088981 */ /* 0x0002e2000c2e1500 */
[C---:B------:R-:W-:Y:S01]  /*0100*/  LOP3.LUT R10, R29.reuse, 0xff, RZ, 0xc0, !PT ;  /* 0x000000ff1d0a7812 */ /* 0x040fe200078ec0ff */
[----:B------:R-:W-:Y:S01]  /*0110*/  IMAD.MOV.U32 R13, RZ, RZ, 0x8 ;  /* 0x00000008ff0d7424 */ /* 0x000fe200078e00ff */
[----:B------:R-:W-:Y:S01]  /*0120*/  SHF.R.U32.HI R9, RZ, 0x7, R29 ;  /* 0x00000007ff097819 */ /* 0x000fe2000001161d */
[----:B------:R-:W-:Y:S01]  /*0130*/  IMAD.MOV.U32 R88, RZ, RZ, -0x400 ;  /* 0xfffffc00ff587424 */ /* 0x000fe200078e00ff */
[----:B------:R-:W-:Y:S01]  /*0140*/  LOP3.LUT R87, R29, 0x80, RZ, 0xc0, !PT ;  /* 0x000000801d577812 */ /* 0x000fe200078ec0ff */
[CC--:B------:R-:W-:Y:S01]  /*0150*/  IMAD.WIDE.U32 R60, R10.reuse, R13.reuse, c[0x0][0x190] ;  /* 0x000064000a3c7625 */ /* 0x0c0fe200078e000d */
[----:B------:R-:W-:Y:S01]  /*0160*/  SGXT.U32 R9, R9, 0x1 ;  /* 0x000000010909781a */ /* 0x000fe20000000000 */
[----:B------:R-:W-:Y:S01]  /*0170*/  CS2R R56, SRZ ;  /* 0x0000000000387805 */ /* 0x000fe2000001ff00 */
[----:B------:R-:W-:Y:S01]  /*0180*/  CS2R R84, SRZ ;  /* 0x0000000000547805 */ /* 0x000fe2000001ff00 */
[CC--:B0-----:R-:W-:Y:S01]  /*0190*/  IMAD.WIDE.U32 R2, R10.reuse, R13.reuse, c[0x0][0x170] ;  /* 0x00005c000a027625 */ /* 0x0c1fe200078e000d */
[----:B------:R-:W-:Y:S01]  /*01a0*/  CS2R R72, SRZ ;  /* 0x0000000000487805 */ /* 0x000fe2000001ff00 */
[----:B------:R-:W-:Y:S01]  /*01b0*/  CS2R R82, SRZ ;  /* 0x0000000000527805 */ /* 0x000fe2000001ff00 */
[----:B------:R-:W-:Y:S01]  /*01c0*/  CS2R R52, SRZ ;  /* 0x0000000000347805 */ /* 0x000fe2000001ff00 */
[----:B------:R-:W-:Y:S01]  /*01d0*/  IMAD.MOV.U32 R58, RZ, RZ, R60 ;  /* 0x000000ffff3a7224 */ /* 0x000fe200078e003c */
[----:B------:R-:W-:Y:S01]  /*01e0*/  CS2R R70, SRZ ;  /* 0x0000000000467805 */ /* 0x000fe2000001ff00 */
[----:B-1----:R-:W-:Y:S01]  /*01f0*/  IMAD R4, R11, 0x3000, RZ ;  /* 0x000030000b047824 */ /* 0x002fe200078e02ff */
[----:B------:R-:W-:Y:S01]  /*0200*/  CS2R R50, SRZ ;  /* 0x0000000000327805 */ /* 0x000fe2000001ff00 */
[----:B------:R-:W-:Y:S01]  /*0210*/  IMAD R5, R9, 0xc00, RZ ;  /* 0x00000c0009057824 */ /* 0x000fe200078e02ff */
[----:B------:R-:W-:Y:S01]  /*0220*/  CS2R R64, SRZ ;  /* 0x0000000000407805 */ /* 0x000fe2000001ff00 */
[----:B------:R-:W-:Y:S01]  /*0230*/  IMAD R11, R7, 0xc00, R4 ;  /* 0x00000c00070b7824 */ /* 0x000fe200078e0204 */
[----:B------:R-:W-:Y:S01]  /*0240*/  CS2R R80, SRZ ;  /* 0x0000000000507805 */ /* 0x000fe2000001ff00 */
[----:B------:R-:W-:Y:S01]  /*0250*/  IMAD.WIDE.U32 R54, R10, R13, c[0x0][0x198] ;  /* 0x000066000a367625 */ /* 0x000fe200078e000d */
[----:B------:R-:W-:Y:S01]  /*0260*/  LOP3.LUT R7, R4, R5, RZ, 0xfc, !PT ;  /* 0x0000000504077212 */ /* 0x000fe200078efcff */
[----:B------:R-:W-:Y:S01]  /*0270*/  CS2R R48, SRZ ;  /* 0x0000000000307805 */ /* 0x000fe2000001ff00 */
[----:B------:R-:W-:Y:S01]  /*0280*/  CS2R R36, SRZ ;  /* 0x0000000000247805 */ /* 0x000fe2000001ff00 */
[----:B------:R-:W-:Y:S01]  /*0290*/  IMAD.SHL.U32 R4, R29, 0x8, RZ ;  /* 0x000000081d047824 */ /* 0x000fe200078e00ff */
[----:B------:R-:W-:Y:S01]  /*02a0*/  CS2R R78, SRZ ;  /* 0x00000000004e7805 */ /* 0x000fe2000001ff00 */
[----:B------:R-:W-:Y:S01]  /*02b0*/  IMAD.MOV.U32 R59, RZ, RZ, R55 ;  /* 0x000000ffff3b7224 */ /* 0x000fe200078e0037 */
[----:B------:R-:W-:Y:S01]  /*02c0*/  CS2R R34, SRZ ;  /* 0x0000000000227805 */ /* 0x000fe2000001ff00 */
[----:B------:R-:W-:Y:S01]  /*02d0*/  IMAD.MOV.U32 R89, RZ, RZ, -0x1 ;  /* 0xffffffffff597424 */ /* 0x000fe200078e00ff */
[----:B------:R-:W-:Y:S01]  /*02e0*/  CS2R R68, SRZ ;  /* 0x0000000000447805 */ /* 0x000fe2000001ff00 */
[----:B------:R-:W-:Y:S01]  /*02f0*/  IMAD.MOV.U32 R86, RZ, RZ, RZ ;  /* 0x000000ffff567224 */ /* 0x000fe200078e00ff */
[----:B------:R-:W-:Y:S01]  /*0300*/  CS2R R46, SRZ ;  /* 0x00000000002e7805 */ /* 0x000fe2000001ff00 */
[----:B------:R-:W-:Y:S01]  /*0310*/  IMAD.MOV.U32 R55, RZ, RZ, RZ ;  /* 0x000000ffff377224 */ /* 0x000fe200078e00ff */
[----:B------:R-:W-:Y:S01]  /*0320*/  CS2R R32, SRZ ;  /* 0x0000000000207805 */ /* 0x000fe2000001ff00 */
[----:B------:R-:W-:Y:S01]  /*0330*/  IMAD.MOV.U32 R75, RZ, RZ, RZ ;  /* 0x000000ffff4b7224 */ /* 0x000fe200078e00ff */
[----:B------:R-:W-:Y:S01]  /*0340*/  CS2R R66, SRZ ;  /* 0x0000000000427805 */ /* 0x000fe2000001ff00 */
[----:B------:R-:W-:Y:S01]  /*0350*/  IMAD.MOV.U32 R76, RZ, RZ, RZ ;  /* 0x000000ffff4c7224 */ /* 0x000fe200078e00ff */
[----:B------:R-:W-:Y:S01]  /*0360*/  CS2R R40, SRZ ;  /* 0x0000000000287805 */ /* 0x000fe2000001ff00 */
[----:B------:R-:W-:Y:S01]  /*0370*/  CS2R R38, SRZ ;  /* 0x0000000000267805 */ /* 0x000fe2000001ff00 */
[----:B------:R-:W-:Y:S01]  /*0380*/  CS2R R44, SRZ ;  /* 0x00000000002c7805 */ /* 0x000fe2000001ff00 */
[----:B------:R-:W-:Y:S01]  /*0390*/  IMAD.MOV.U32 R62, RZ, RZ, RZ ;  /* 0x000000ffff3e7224 */ /* 0x000fe200078e00ff */
[----:B------:R-:W-:Y:S01]  /*03a0*/  CS2R R42, SRZ ;  /* 0x00000000002a7805 */ /* 0x000fe2000001ff00 */
[----:B------:R-:W-:Y:S01]  /*03b0*/  IMAD.MOV.U32 R31, RZ, RZ, RZ ;  /* 0x000000ffff1f7224 */ /* 0x000fe200078e00ff */
[----:B------:R-:W-:-:S02]  /*03c0*/  LOP3.LUT R138, R9, R30, RZ, 0xfc, !PT ;  /* 0x0000001e098a7212 */ /* 0x000fc400078efcff */
[----:B------:R-:W-:Y:S01]  /*03d0*/  LOP3.LUT R94, R9, 0x2, R30, 0xfe, !PT ;  /* 0x00000002095e7812 */ /* 0x000fe200078efe1e */
[----:B--2---:R-:W-:-:S05]  /*03e0*/  IMAD.U32 R6, R0, 0x10000, RZ ;  /* 0x0001000000067824 */ /* 0x004fca00078e00ff */
[----:B------:R-:W-:Y:S02]  /*03f0*/  FSETP.GE.AND P1, PT, R6, RZ, PT ;  /* 0x000000ff0600720b */ /* 0x000fe40003f26000 */
[----:B------:R-:W-:Y:S02]  /*0400*/  LOP3.LUT R6, R4, 0x3f8, RZ, 0xc0, !PT ;  /* 0x000003f804067812 */ /* 0x000fe400078ec0ff */
[----:B------:R-:W-:Y:S02]  /*0410*/  SEL R0, R0, RZ, !P1 ;  /* 0x000000ff00007207 */ /* 0x000fe40004800000 */
[----:B------:R-:W-:Y:S01]  /*0420*/  IADD3 R60, P1, R2, 0x3000, RZ ;  /* 0x00003000023c7810 */ /* 0x000fe20007f3e0ff */
[----:B---3--:R-:W-:Y:S02]  /*0430*/  IMAD.U32 R2, R8, 0x10000, RZ ;  /* 0x0001000008027824 */ /* 0x008fe400078e00ff */
[----:B------:R-:W-:Y:S02]  /*0440*/  IMAD.U32 R0, R0, 0x10000, RZ ;  /* 0x0001000000007824 */ /* 0x000fe400078e00ff */
[----:B------:R-:W-:Y:S01]  /*0450*/  IMAD.X R63, RZ, RZ, R3, P1 ;  /* 0x000000ffff3f7224 */ /* 0x000fe200008e0603 */
[----:B------:R-:W-:Y:S01]  /*0460*/  FSETP.GTU.AND P1, PT, R2, RZ, PT ;  /* 0x000000ff0200720b */ /* 0x000fe20003f2c000 */
[----:B------:R-:W-:Y:S01]  /*0470*/  IMAD.MOV.U32 R3, RZ, RZ, 0x10 ;  /* 0x00000010ff037424 */ /* 0x000fe200078e00ff */
[----:B------:R-:W-:Y:S01]  /*0480*/  FADD R90, RZ, -R0 ;  /* 0x80000000ff5a7221 */ /* 0x000fe20000000000 */
[----:B------:R-:W-:Y:S01]  /*0490*/  IMAD R6, R87, 0x8, R6 ;  /* 0x0000000857067824 */ /* 0x000fe200078e0206 */
[----:B------:R-:W-:Y:S01]  /*04a0*/  SEL R8, R8, RZ, P1 ;  /* 0x000000ff08087207 */ /* 0x000fe20000800000 */
[----:B------:R-:W-:-:S02]  /*04b0*/  IMAD.WIDE.U32 R2, R10, R3, c[0x0][0x168] ;  /* 0x00005a000a027625 */ /* 0x000fc400078e0003 */
[----:B------:R-:W-:Y:S02]  /*04c0*/  FSETP.NAN.AND P2, PT, R90, R90, PT ;  /* 0x0000005a5a00720b */ /* 0x000fe40003f48000 */
[----:B------:R-:W-:Y:S01]  /*04d0*/  IMAD.U32 R5, R8, 0x10000, RZ ;  /* 0x0001000008057824 */ /* 0x000fe200078e00ff */
[----:B------:R-:W-:Y:S01]  /*04e0*/  IADD3 R74, P1, R2, 0x6000, RZ ;  /* 0x00006000024a7810 */ /* 0x000fe20007f3e0ff */
[----:B------:R-:W-:Y:S02]  /*04f0*/  IMAD.SHL.U32 R2, R6, 0x2, RZ ;  /* 0x0000000206027824 */ /* 0x000fe400078e00ff */
[----:B------:R-:W-:Y:S02]  /*0500*/  IMAD.SHL.U32 R0, R29, 0x10, RZ ;  /* 0x000000101d007824 */ /* 0x000fe400078e00ff */
[----:B------:R-:W-:Y:S01]  /*0510*/  IMAD.X R77, RZ, RZ, R3, P1 ;  /* 0x000000ffff4d7224 */ /* 0x000fe200008e0603 */
[CC--:B------:R-:W-:Y:S02]  /*0520*/  FSETP.GT.AND P1, PT, R90.reuse, R5.reuse, PT ;  /* 0x000000055a00720b */ /* 0x0c0fe40003f24000 */
[----:B------:R-:W-:Y:S01]  /*0530*/  LEA.HI R87, R87, R2, RZ, 0x1d ;  /* 0x0000000257577211 */ /* 0x000fe200078fe8ff */
[----:B------:R-:W-:Y:S01]  /*0540*/  IMAD.SHL.U32 R2, R29, 0x4, RZ ;  /* 0x000000041d027824 */ /* 0x000fe200078e00ff */
[----:B------:R-:W-:-:S02]  /*0550*/  @!P2 FSEL R90, R90, R5, P1 ;  /* 0x000000055a5aa208 */ /* 0x000fc40000800000 */
[----:B------:R-:W-:Y:S02]  /*0560*/  SHF.R.U32.HI R5, RZ, 0x2, R29 ;  /* 0x00000002ff057819 */ /* 0x000fe4000001161d */
[----:B------:R-:W-:Y:S01]  /*0570*/  LOP3.LUT R3, R7, 0x3f8, R4, 0xf8, !PT ;  /* 0x000003f807037812 */ /* 0x000fe200078ef804 */
[----:B------:R-:W-:Y:S01]  /*0580*/  FMUL R90, R90, 0.0078740157186985015869 ;  /* 0x3c0102045a5a7820 */ /* 0x000fe20000400000 */
[----:B------:R-:W-:Y:S02]  /*0590*/  LOP3.LUT R4, R0, 0xff0, RZ, 0xc0, !PT ;  /* 0x00000ff000047812 */ /* 0x000fe400078ec0ff */
[----:B------:R-:W-:Y:S02]  /*05a0*/  LOP3.LUT R5, R5, 0x30, RZ, 0xc0, !PT ;  /* 0x0000003005057812 */ /* 0x000fe400078ec0ff */
[----:B------:R-:W-:Y:S01]  /*05b0*/  FSETP.GT.AND P2, PT, R90, 9.9999997473787516356e-06, PT ;  /* 0x3727c5ac5a00780b */ /* 0x000fe20003f44000 */
[----:B------:R-:W-:Y:S01]  /*05c0*/  IMAD.SHL.U32 R92, R4, 0x4, RZ ;  /* 0x00000004045c7824 */ /* 0x000fe200078e00ff */
[----:B------:R-:W-:Y:S01]  /*05d0*/  LOP3.LUT R2, R2, 0x3fc, RZ, 0xc0, !PT ;  /* 0x000003fc02027812 */ /* 0x000fe200078ec0ff */
[----:B------:R-:W-:Y:S01]  /*05e0*/  IMAD R93, R4, 0x2, R5 ;  /* 0x00000002045d7824 */ /* 0x000fe200078e0205 */
[----:B------:R-:W-:-:S02]  /*05f0*/  LOP3.LUT R28, R0, 0x3f0, RZ, 0xc0, !PT ;  /* 0x000003f0001c7812 */ /* 0x000fc400078ec0ff */
[----:B------:R-:W-:Y:S01]  /*0600*/  FSETP.NAN.AND P3, PT, R90, R90, PT ;  /* 0x0000005a5a00720b */ /* 0x000fe20003f68000 */
[----:B------:R-:W-:Y:S01]  /*0610*/  IMAD.SHL.U32 R0, R2, 0x2, RZ ;  /* 0x0000000202007824 */ /* 0x000fe200078e00ff */
[C---:B------:R-:W-:Y:S01]  /*0620*/  LOP3.LUT R91, R5.reuse, R92, RZ, 0xfc, !PT ;  /* 0x0000005c055b7212 */ /* 0x040fe200078efcff */
[----:B------:R-:W-:Y:S01]  /*0630*/  IMAD.IADD R28, R28, 0x1, R11 ;  /* 0x000000011c1c7824 */ /* 0x000fe200078e020b */
[----:B------:R-:W-:Y:S01]  /*0640*/  ISETP.GE.AND P1, PT, R30, 0xe10, PT ;  /* 0x00000e101e00780c */ /* 0x000fe20003f26270 */
[----:B------:R-:W-:Y:S02]  /*0650*/  IMAD.IADD R92, R5, 0x1, R92 ;  /* 0x00000001055c7824 */ /* 0x000fe400078e025c */
[----:B------:R-:W-:Y:S01]  /*0660*/  IMAD R95, R4, 0x2, R93 ;  /* 0x00000002045f7824 */ /* 0x000fe200078e025d */
[----:B------:R-:W-:Y:S01]  /*0670*/  @!P2 FSEL R90, R90, 9.9999997473787516356e-06, P3 ;  /* 0x3727c5ac5a5aa808 */ /* 0x000fe20001800000 */
[----:B------:R-:W-:Y:S02]  /*0680*/  IMAD.IADD R96, R0, 0x1, R0 ;  /* 0x0000000100607824 */ /* 0x000fe400078e0200 */
.L_x_2:
[----:B------:R-:W-:Y:S01]  /*0690*/  IMAD.IADD R100, R28, 0x1, R88 ;  /* 0x000000011c647824 */ /* 0x000fe200078e0258 */
[----:B0-----:R-:W-:Y:S01]  /*06a0*/  CS2R R16, SRZ ;  /* 0x0000000000107805 */ /* 0x001fe2000001ff00 */
[----:B------:R-:W-:Y:S01]  /*06b0*/  IMAD.MOV.U32 R97, RZ, RZ, 0x2 ;  /* 0x00000002ff617424 */ /* 0x000fe200078e00ff */
[----:B------:R-:W-:-:S02]  /*06c0*/  CS2R R18, SRZ ;  /* 0x0000000000127805 */ /* 0x000fc4000001ff00 */
[C---:B------:R-:W-:Y:S02]  /*06d0*/  IADD3 R24, R100.reuse, 0x400, RZ ;  /* 0x0000040064187810 */ /* 0x040fe40007ffe0ff */
[----:B------:R-:W-:Y:S01]  /*06e0*/  IADD3 R98, R100, 0x408, RZ ;  /* 0x0000040864627810 */ /* 0x000fe20007ffe0ff */
[----:B------:R-:W-:Y:S01]  /*06f0*/  CS2R R4, SRZ ;  /* 0x0000000000047805 */ /* 0x000fe2000001ff00 */
[----:B------:R-:W-:Y:S01]  /*0700*/  CS2R R6, SRZ ;  /* 0x0000000000067805 */ /* 0x000fe2000001ff00 */
[----:B------:R-:W-:-:S04]  /*0710*/  IMAD.WIDE R10, R24, R97, c[0x0][0x160] ;  /* 0x00005800180a7625 */ /* 0x000fc800078e0261 */
[----:B------:R-:W-:Y:S01]  /*0720*/  IMAD.WIDE R14, R98, R97, c[0x0][0x160] ;  /* 0x00005800620e7625 */ /* 0x000fe200078e0261 */
[----:B------:R0:W2:Y:S04]  /*0730*/  @!P0 LDG.E.EF.128 R16, [R10.64] ;  /* 0x000000040a108981 */ /* 0x0000a8000c0e1d00 */
[----:B------:R1:W3:Y:S01]  /*0740*/  @!P0 LDG.E.EF.128 R4, [R14.64] ;  /* 0x000000040e048981 */ /* 0x0002e2000c0e1d00 */
[----:B------:R-:W-:Y:S01]  /*0750*/  IMAD.MOV.U32 R101, RZ, RZ, 0x4 ;  /* 0x00000004ff657424 */ /* 0x000fe200078e00ff */
[----:B------:R-:W-:Y:S01]  /*0760*/  CS2R R8, SRZ ;  /* 0x0000000000087805 */ /* 0x000fe2000001ff00 */
[----:B------:R-:W-:Y:S01]  /*0770*/  IADD3 R26, R100, 0x404, RZ ;  /* 0x00000404641a7810 */ /* 0x000fe20007ffe0ff */
[----:B------:R-:W-:Y:S01]  /*0780*/  BAR.SYNC.DEFER_BLOCKING 0x0 ;  /* 0x0000000000007b1d */ /* 0x000fe20000010000 */
[-C--:B------:R-:W-:Y:S01]  /*0790*/  IMAD.WIDE R24, R24, R101.reuse, c[0x0][0x178] ;  /* 0x00005e0018187625 */ /* 0x080fe200078e0265 */
[----:B0-----:R-:W-:Y:S01]  /*07a0*/  CS2R R10, SRZ ;  /* 0x00000000000a7805 */ /* 0x001fe2000001ff00 */
[----:B------:R-:W-:Y:S01]  /*07b0*/  IADD3 R100, R100, 0x40c, RZ ;  /* 0x0000040c64647810 */ /* 0x000fe20007ffe0ff */
[----:B------:R-:W-:Y:S01]  /*07c0*/  CS2R R12, SRZ ;  /* 0x00000000000c7805 */ /* 0x000fe2000001ff00 */
[-C--:B------:R-:W-:Y:S01]  /*07d0*/  IMAD.WIDE R26, R26, R101.reuse, c[0x0][0x178] ;  /* 0x00005e001a1a7625 */ /* 0x080fe200078e0265 */
[----:B-1----:R-:W-:Y:S01]  /*07e0*/  CS2R R14, SRZ ;  /* 0x00000000000e7805 */ /* 0x002fe2000001ff00 */
[----:B------:R-:W-:Y:S01]  /*07f0*/  CS2R R20, SRZ ;  /* 0x0000000000147805 */ /* 0x000fe2000001ff00 */
[----:B------:R-:W-:Y:S01]  /*0800*/  CS2R R22, SRZ ;  /* 0x0000000000167805 */ /* 0x000fe2000001ff00 */
[----:B------:R-:W-:Y:S01]  /*0810*/  IMAD.WIDE R98, R98, R101, c[0x0][0x178] ;  /* 0x00005e0062627625 */ /* 0x000fe200078e0265 */
[----:B--2---:R0:W-:Y:S04]  /*0820*/  STS.128 [R93], R16 ;  /* 0x000000105d007388 */ /* 0x0041e80000000c00 */
[----:B---3--:R1:W-:Y:S04]  /*0830*/  STS.128 [R93+0x10], R4 ;  /* 0x000010045d007388 */ /* 0x0083e80000000c00 */
[----:B------:R-:W-:Y:S01]  /*0840*/  BAR.SYNC.DEFER_BLOCKING 0x0 ;  /* 0x0000000000007b1d */ /* 0x000fe20000010000 */
[----:B0-----:R-:W-:Y:S01]  /*0850*/  CS2R R16, SRZ ;  /* 0x0000000000107805 */ /* 0x001fe2000001ff00 */
[----:B------:R-:W-:-:S04]  /*0860*/  CS2R R18, SRZ ;  /* 0x0000000000127805 */ /* 0x000fc8000001ff00 */
[----:B------:R0:W2:Y:S04]  /*0870*/  @!P0 LDG.E.EF.128 R8, [R24.64] ;  /* 0x0000000418088981 */ /* 0x0000a8000c0e1d00 */
[----:B------:R2:W3:Y:S04]  /*0880*/  @!P0 LDG.E.EF.128 R12, [R26.64] ;  /* 0x000000041a0c8981 */ /* 0x0004e8000c0e1d00 */
[----:B------:R4:W5:Y:S01]  /*0890*/  @!P0 LDG.E.EF.128 R16, [R98.64] ;  /* 0x0000000462108981 */ /* 0x000962000c0e1d00 */
[----:B0-----:R-:W-:-:S03]  /*08a0*/  IMAD.WIDE R24, R100, R101, c[0x0][0x178] ;  /* 0x00005e0064187625 */ /* 0x001fc600078e0265 */
[----:B------:R-:W-:Y:S04]  /*08b0*/  LDS.64 R106, [R0] ;  /* 0x00000000006a7984 */ /* 0x000fe80000000a00 */
[----:B------:R0:W5:Y:S01]  /*08c0*/  @!P0 LDG.E.EF.128 R20, [R24.64] ;  /* 0x0000000418148981 */ /* 0x000162000c0e1d00 */
[----:B-1----:R-:W-:Y:S02]  /*08d0*/  IMAD.MOV.U32 R4, RZ, RZ, R74 ;  /* 0x000000ffff047224 */ /* 0x002fe400078e004a */
[----:B------:R-:W-:Y:S01]  /*08e0*/  IMAD.MOV.U32 R5, RZ, RZ, R77 ;  /* 0x000000ffff057224 */ /* 0x000fe200078e004d */
[----:B------:R-:W1:Y:S04]  /*08f0*/  LDS.64 R102, [R0+0x810] ;  /* 0x0008100000667984 */ /* 0x000e680000000a00 */
[----:B------:R-:W-:Y:S01]  /*0900*/  LDS.64 R100, [R0+0x1020] ;  /* 0x0010200000647984 */ /* 0x000fe20000000a00 */
[----:B0-----:R-:W-:-:S02]  /*0910*/  IMAD.MOV.U32 R24, RZ, RZ, R60 ;  /* 0x000000ffff187224 */ /* 0x001fc400078e003c */
[----:B------:R-:W-:Y:S01]  /*0920*/  IMAD.MOV.U32 R25, RZ, RZ, R63 ;  /* 0x000000ffff197224 */ /* 0x000fe200078e003f */
[----:B------:R-:W5:Y:S04]  /*0930*/  LDG.E.EL.128 R4, [R4.64] ;  /* 0x0000000404047981 */ /* 0x000f68000c2e1d00 */
[----:B------:R0:W5:Y:S04]  /*0940*/  LDG.E.EL.64 R110, [R24.64] ;  /* 0x00000004186e7981 */ /* 0x000168000c2e1b00 */
[----:B----4-:R-:W-:Y:S01]  /*0950*/  LDS.64 R98, [R0+0x1830] ;  /* 0x0018300000627984 */ /* 0x010fe20000000a00 */
[----:B0-----:R-:W-:-:S02]  /*0960*/  IMAD.MOV.U32 R24, RZ, RZ, R58 ;  /* 0x000000ffff187224 */ /* 0x001fc400078e003a */
[----:B------:R-:W-:-:S05]  /*0970*/  IMAD.MOV.U32 R25, RZ, RZ, R61 ;  /* 0x000000ffff197224 */ /* 0x000fca00078e003d */
[----:B------:R0:W4:Y:S02]  /*0980*/  LDG.E.EL.64 R108, [R24.64] ;  /* 0x00000004186c7981 */ /* 0x000124000c2e1b00 */
[----:B0-----:R-:W-:Y:S02]  /*0990*/  IMAD.MOV.U32 R24, RZ, RZ, R54 ;  /* 0x000000ffff187224 */ /* 0x001fe400078e0036 */
[----:B------:R-:W-:-:S05]  /*09a0*/  IMAD.MOV.U32 R25, RZ, RZ, R59 ;  /* 0x000000ffff197224 */ /* 0x000fca00078e003b */
[----:B------:R0:W4:Y:S01]  /*09b0*/  LDG.E.EL.64 R104, [R24.64] ;  /* 0x0000000418687981 */ /* 0x000122000c2e1b00 */
[----:B------:R-:W-:-:S04]  /*09c0*/  ISETP.NE.U32.AND P2, PT, R88, -0x400, PT ;  /* 0xfffffc005800780c */ /* 0x000fc80003f45070 */
[----:B------:R-:W-:Y:S01]  /*09d0*/  ISETP.NE.AND.EX P2, PT, R89, -0x1, PT, P2 ;  /* 0xffffffff5900780c */ /* 0x000fe20003f45320 */
[----:B------:R-:W-:Y:S01]  /*09e0*/  CS2R R124, SRZ ;  /* 0x00000000007c7805 */ /* 0x000fe2000001ff00 */
[----:B------:R-:W-:Y:S01]  /*09f0*/  CS2R R126, SRZ ;  /* 0x00000000007e7805 */ /* 0x000fe2000001ff00 */
[----:B------:R-:W-:Y:S01]  /*0a00*/  CS2R R128, SRZ ;  /* 0x0000000000807805 */ /* 0x000fe2000001ff00 */
[----:B------:R-:W-:Y:S01]  /*0a10*/  CS2R R130, SRZ ;  /* 0x0000000000827805 */ /* 0x000fe2000001ff00 */
[----:B------:R-:W-:Y:S01]  /*0a20*/  CS2R R132, SRZ ;  /* 0x0000000000847805 */ /* 0x000fe2000001ff00 */
[----:B------:R-:W-:Y:S01]  /*0a30*/  CS2R R134, SRZ ;  /* 0x0000000000867805 */ /* 0x000fe2000001ff00 */
[----:B------:R-:W-:Y:S01]  /*0a40*/  CS2R R136, SRZ ;  /* 0x0000000000887805 */ /* 0x000fe2000001ff00 */
[----:B------:R-:W-:Y:S01]  /*0a50*/  BAR.SYNC.DEFER_BLOCKING 0x0 ;  /* 0x0000000000007b1d */ /* 0x000fe20000010000 */
[----:B--2---:R-:W-:Y:S02]  /*0a60*/  I2FP.F32.S32 R27, R8 ;  /* 0x00000008001b7245 */ /* 0x004fe40000201400 */
[----:B------:R-:W-:-:S02]  /*0a70*/  I2FP.F32.S32 R9, R9 ;  /* 0x0000000900097245 */ /* 0x000fc40000201400 */
[----:B------:R-:W-:Y:S02]  /*0a80*/  I2FP.F32.S32 R113, R10 ;  /* 0x0000000a00717245 */ /* 0x000fe40000201400 */
[----:B------:R-:W-:Y:S02]  /*0a90*/  I2FP.F32.S32 R11, R11 ;  /* 0x0000000b000b7245 */ /* 0x000fe40000201400 */
[----:B---3--:R-:W-:Y:S02]  /*0aa0*/  I2FP.F32.S32 R115, R12 ;  /* 0x0000000c00737245 */ /* 0x008fe40000201400 */
[----:B------:R-:W-:Y:S02]  /*0ab0*/  I2FP.F32.S32 R13, R13 ;  /* 0x0000000d000d7245 */ /* 0x000fe40000201400 */
[----:B------:R-:W-:Y:S02]  /*0ac0*/  I2FP.F32.S32 R117, R14 ;  /* 0x0000000e00757245 */ /* 0x000fe40000201400 */
[----:B------:R-:W-:-:S02]  /*0ad0*/  I2FP.F32.S32 R15, R15 ;  /* 0x0000000f000f7245 */ /* 0x000fc40000201400 */
[----:B-----5:R-:W-:Y:S02]  /*0ae0*/  I2FP.F32.S32 R119, R16 ;  /* 0x0000001000777245 */ /* 0x020fe40000201400 */
[----:B------:R-:W-:Y:S02]  /*0af0*/  I2FP.F32.S32 R17, R17 ;  /* 0x0000001100117245 */ /* 0x000fe40000201400 */
[----:B0-----:R-:W-:Y:S02]  /*0b00*/  I2FP.F32.S32 R25, R18 ;  /* 0x0000001200197245 */ /* 0x001fe40000201400 */
[----:B------:R-:W-:Y:S02]  /*0b10*/  I2FP.F32.S32 R19, R19 ;  /* 0x0000001300137245 */ /* 0x000fe40000201400 */
[----:B------:R-:W-:Y:S02]  /*0b20*/  I2FP.F32.S32 R121, R20 ;  /* 0x0000001400797245 */ /* 0x000fe40000201400 */
[----:B------:R-:W-:-:S02]  /*0b30*/  I2FP.F32.S32 R21, R21 ;  /* 0x0000001500157245 */ /* 0x000fc40000201400 */
[----:B------:R-:W-:Y:S02]  /*0b40*/  I2FP.F32.S32 R123, R22 ;  /* 0x00000016007b7245 */ /* 0x000fe40000201400 */
[----:B------:R-:W-:Y:S01]  /*0b50*/  I2FP.F32.S32 R23, R23 ;  /* 0x0000001700177245 */ /* 0x000fe20000201400 */
[C---:B------:R-:W-:Y:S01]  /*0b60*/  FMUL R8, R90.reuse, R27 ;  /* 0x0000001b5a087220 */ /* 0x040fe20000400000 */
        /* <DEDUP_REMOVED lines=14> */
[----:B------:R-:W-:Y:S01]  /*0c50*/  FMUL R23, R90, R23 ;  /* 0x000000175a177220 */ /* 0x000fe20000400000 */
[----:B------:R-:W-:Y:S04]  /*0c60*/  STS.128 [R91], R8 ;  /* 0x000000085b007388 */ /* 0x000fe80000000c00 */
[----:B------:R4:W-:Y:S04]  /*0c70*/  STS.128 [R92+0x10], R12 ;  /* 0x0000100c5c007388 */ /* 0x0009e80000000c00 */
[----:B------:R-:W-:Y:S04]  /*0c80*/  STS.128 [R95+0x20], R16 ;  /* 0x000020105f007388 */ /* 0x000fe80000000c00 */
[----:B------:R0:W-:Y:S04]  /*0c90*/  STS.128 [R92+0x30], R20 ;  /* 0x000030145c007388 */ /* 0x0001e80000000c00 */
[----:B------:R-:W-:Y:S01]  /*0ca0*/  BAR.SYNC.DEFER_BLOCKING 0x0 ;  /* 0x0000000000007b1d */ /* 0x000fe20000010000 */
[----:B------:R-:W-:-:S02]  /*0cb0*/  PRMT R112, R111, 0x7632, R112 ;  /* 0x000076326f707816 */ /* 0x000fc40000000070 */
[C---:B------:R-:W-:Y:S01]  /*0cc0*/  PRMT R113, R110.reuse, 0x7632, R113 ;  /* 0x000076326e717816 */ /* 0x040fe20000000071 */
[----:B------:R-:W-:Y:S02]  /*0cd0*/  IMAD.U32 R115, R110, 0x10000, RZ ;  /* 0x000100006e737824 */ /* 0x000fe400078e00ff */
[----:B------:R-:W-:Y:S02]  /*0ce0*/  IMAD.U32 R111, R111, 0x10000, RZ ;  /* 0x000100006f6f7824 */ /* 0x000fe400078e00ff */
[----:B------:R-:W-:Y:S02]  /*0cf0*/  IMAD.U32 R114, R112, 0x10000, RZ ;  /* 0x0001000070727824 */ /* 0x000fe400078e00ff */
[----:B------:R-:W-:Y:S01]  /*0d00*/  IMAD.U32 R110, R113, 0x10000, RZ ;  /* 0x00010000716e7824 */ /* 0x000fe200078e00ff */
[----:B------:R-:W-:Y:S01]  /*0d10*/  FADD R113, R4, R115 ;  /* 0x0000007304717221 */ /* 0x000fe20000000000 */
[----:B------:R-:W-:Y:S01]  /*0d20*/  FADD R112, R6, R111 ;  /* 0x0000006f06707221 */ /* 0x000fe20000000000 */
[----:B------:R-:W-:Y:S01]  /*0d30*/  FADD R114, R7, R114 ;  /* 0x0000007207727221 */ /* 0x000fe20000000000 */
[----:B------:R-:W-:Y:S01]  /*0d40*/  FADD R115, R5, R110 ;  /* 0x0000006e05737221 */ /* 0x000fe20000000000 */
[----:B------:R-:W2:Y:S04]  /*0d50*/  LDS.128 R8, [R96+0x1010] ;  /* 0x0010100060087984 */ /* 0x000ea80000000c00 */
[----:B------:R-:W3:Y:S04]  /*0d60*/  LDS.128 R24, [R96] ;  /* 0x0000000060187984 */ /* 0x000ee80000000c00 */
[----:B------:R-:W5:Y:S01]  /*0d70*/  LDS.128 R4, [R96+0x2020] ;  /* 0x0020200060047984 */ /* 0x000f620000000c00 */
[----:B----4-:R-:W-:-:S02]  /*0d80*/  PRMT R13, R108, 0x7632, R13 ;  /* 0x000076326c0d7816 */ /* 0x010fc4000000000d */
[----:B------:R-:W-:Y:S02]  /*0d90*/  PRMT R12, R109, 0x7632, R12 ;  /* 0x000076326d0c7816 */ /* 0x000fe4000000000c */
[C---:B------:R-:W-:Y:S01]  /*0da0*/  PRMT R14, R105.reuse, 0x7632, R14 ;  /* 0x00007632690e7816 */ /* 0x040fe2000000000e */
[----:B0-----:R-:W-:Y:S01]  /*0db0*/  IMAD.U32 R23, R108, 0x10000, RZ ;  /* 0x000100006c177824 */ /* 0x001fe200078e00ff */
[C---:B------:R-:W-:Y:S01]  /*0dc0*/  PRMT R18, R104.reuse, 0x7632, R18 ;  /* 0x0000763268127816 */ /* 0x040fe20000000012 */
[----:B------:R-:W-:Y:S02]  /*0dd0*/  IMAD.U32 R110, R104, 0x10000, RZ ;  /* 0x00010000686e7824 */ /* 0x000fe400078e00ff */
[----:B------:R-:W-:Y:S02]  /*0de0*/  IMAD.U32 R108, R105, 0x10000, RZ ;  /* 0x00010000696c7824 */ /* 0x000fe400078e00ff */
[----:B------:R-:W-:Y:S02]  /*0df0*/  IMAD.U32 R104, R13, 0x10000, RZ ;  /* 0x000100000d687824 */ /* 0x000fe400078e00ff */
[----:B------:R-:W-:-:S02]  /*0e00*/  IMAD.U32 R22, R12, 0x10000, RZ ;  /* 0x000100000c167824 */ /* 0x000fc400078e00ff */
[----:B------:R-:W-:Y:S02]  /*0e10*/  IMAD.U32 R105, R14, 0x10000, RZ ;  /* 0x000100000e697824 */ /* 0x000fe400078e00ff */
[----:B------:R-:W0:Y:S01]  /*0e20*/  LDS.128 R12, [R96+0x3030] ;  /* 0x00303000600c7984 */ /* 0x000e220000000c00 */
[----:B-1----:R-:W-:Y:S01]  /*0e30*/  PRMT R21, R103, 0x7632, R21 ;  /* 0x0000763267157816 */ /* 0x002fe20000000015 */
[----:B------:R-:W-:Y:S01]  /*0e40*/  IMAD.U32 R111, R18, 0x10000, RZ ;  /* 0x00010000126f7824 */ /* 0x000fe200078e00ff */
[C---:B------:R-:W-:Y:S01]  /*0e50*/  PRMT R20, R102.reuse, 0x7632, R20 ;  /* 0x0000763266147816 */ /* 0x040fe20000000014 */
[----:B------:R-:W-:Y:S02]  /*0e60*/  IMAD.U32 R102, R102, 0x10000, RZ ;  /* 0x0001000066667824 */ /* 0x000fe400078e00ff */
[----:B------:R-:W-:Y:S01]  /*0e70*/  IMAD.U32 R21, R21, 0x10000, RZ ;  /* 0x0001000015157824 */ /* 0x000fe200078e00ff */
[----:B------:R-:W-:Y:S01]  /*0e80*/  PRMT R16, R106, 0x7632, R16 ;  /* 0x000076326a107816 */ /* 0x000fe20000000010 */
[----:B------:R-:W-:Y:S01]  /*0e90*/  IMAD.U32 R20, R20, 0x10000, RZ ;  /* 0x0001000014147824 */ /* 0x000fe200078e00ff */
[----:B--2---:R-:W-:Y:S01]  /*0ea0*/  FFMA R11, R22, R11, R105 ;  /* 0x0000000b160b7223 */ /* 0x004fe20000000069 */
[----:B------:R-:W-:Y:S01]  /*0eb0*/  FFMA R9, R104, R9, R111 ;  /* 0x0000000968097223 */ /* 0x000fe2000000006f */
[----:B------:R-:W-:-:S02]  /*0ec0*/  FFMA R8, R23, R8, R110 ;  /* 0x0000000817087223 */ /* 0x000fc4000000006e */
[----:B------:R-:W-:Y:S01]  /*0ed0*/  FFMA R11, R114, R11, R21 ;  /* 0x0000000b720b7223 */ /* 0x000fe20000000015 */
[----:B------:R-:W-:Y:S01]  /*0ee0*/  FFMA R21, R115, R9, R20 ;  /* 0x0000000973157223 */ /* 0x000fe20000000014 */
[----:B------:R-:W-:Y:S01]  /*0ef0*/  IMAD.U32 R19, R106, 0x10000, RZ ;  /* 0x000100006a137824 */ /* 0x000fe200078e00ff */
[----:B---3--:R-:W-:Y:S01]  /*0f00*/  FFMA R24, R23, R24, R110 ;  /* 0x0000001817187223 */ /* 0x008fe2000000006e */
[----:B------:R-:W-:Y:S01]  /*0f10*/  FFMA R20, R113, R8, R102 ;  /* 0x0000000871147223 */ /* 0x000fe20000000066 */
[----:B------:R-:W-:Y:S01]  /*0f20*/  IMAD.U32 R109, R109, 0x10000, RZ ;  /* 0x000100006d6d7824 */ /* 0x000fe200078e00ff */
[----:B------:R-:W-:Y:S01]  /*0f30*/  FFMA R25, R104, R25, R111 ;  /* 0x0000001968197223 */ /* 0x000fe2000000006f */
[----:B------:R-:W-:Y:S01]  /*0f40*/  IMAD.U32 R18, R16, 0x10000, RZ ;  /* 0x0001000010127824 */ /* 0x000fe200078e00ff */
[----:B------:R-:W-:Y:S02]  /*0f50*/  PRMT R9, R101, 0x7632, R9 ;  /* 0x0000763265097816 */ /* 0x000fe40000000009 */
[----:B------:R-:W-:Y:S01]  /*0f60*/  PRMT R8, R100, 0x7632, R8 ;  /* 0x0000763264087816 */ /* 0x000fe20000000008 */
[----:B------:R-:W-:Y:S01]  /*0f70*/  FFMA R19, R113, R24, R19 ;  /* 0x0000001871137223 */ /* 0x000fe20000000013 */
[----:B------:R-:W-:Y:S01]  /*0f80*/  FFMA R18, R115, R25, R18 ;  /* 0x0000001973127223 */ /* 0x000fe20000000012 */
[----:B-----5:R-:W-:Y:S01]  /*0f90*/  FFMA R24, R109, R6, R108 ;  /* 0x000000066d187223 */ /* 0x020fe2000000006c */
[----:B------:R-:W-:Y:S01]  /*0fa0*/  IMAD.U32 R9, R9, 0x10000, RZ ;  /* 0x0001000009097824 */ /* 0x000fe200078e00ff */
[----:B------:R-:W-:Y:S01]  /*0fb0*/  FFMA R25, R22, R7, R105 ;  /* 0x0000000716197223 */ /* 0x000fe20000000069 */
[----:B------:R-:W-:Y:S01]  /*0fc0*/  IMAD.U32 R8, R8, 0x10000, RZ ;  /* 0x0001000008087824 */ /* 0x000fe200078e00ff */
[----:B------:R-:W-:Y:S01]  /*0fd0*/  FFMA R6, R104, R5, R111 ;  /* 0x0000000568067223 */ /* 0x000fe2000000006f */
[----:B------:R-:W-:Y:S01]  /*0fe0*/  FFMA R7, R23, R4, R110 ;  /* 0x0000000417077223 */ /* 0x000fe2000000006e */
[----:B------:R-:W-:Y:S01]  /*0ff0*/  PRMT R17, R107, 0x7632, R17 ;  /* 0x000076326b117816 */ /* 0x000fe20000000011 */
[----:B------:R-:W-:Y:S01]  /*1000*/  IMAD.U32 R101, R101, 0x10000, RZ ;  /* 0x0001000065657824 */ /* 0x000fe200078e00ff */
[--C-:B------:R-:W-:Y:S01]  /*1010*/  FFMA R4, R114, R25, R9.reuse ;  /* 0x0000001972047223 */ /* 0x100fe20000000009 */
[----:B------:R-:W-:Y:S01]  /*1020*/  FFMA R6, R115, R6, R8 ;  /* 0x0000000673067223 */ /* 0x000fe20000000008 */
[----:B------:R-:W-:-:S02]  /*1030*/  PRMT R9, R99, 0x7632, R9 ;  /* 0x0000763263097816 */ /* 0x000fc40000000009 */
[----:B------:R-:W-:Y:S01]  /*1040*/  PRMT R8, R98, 0x7632, R8 ;  /* 0x0000763262087816 */ /* 0x000fe20000000008 */
[----:B------:R-:W-:Y:S01]  /*1050*/  FFMA R5, R112, R24, R101 ;  /* 0x0000001870057223 */ /* 0x000fe20000000065 */
[----:B------:R-:W-:Y:S01]  /*1060*/  IMAD.U32 R17, R17, 0x10000, RZ ;  /* 0x0001000011117824 */ /* 0x000fe200078e00ff */
[----:B------:R-:W-:Y:S01]  /*1070*/  FFMA R16, R22, R27, R105 ;  /* 0x0000001b16107223 */ /* 0x000fe20000000069 */
[----:B0-----:R-:W-:Y:S01]  /*1080*/  FFMA R101, R104, R13, R111 ;  /* 0x0000000d68657223 */ /* 0x001fe2000000006f */
[----:B------:R-:W-:Y:S01]  /*1090*/  IMAD.U32 R107, R107, 0x10000, RZ ;  /* 0x000100006b6b7824 */ /* 0x000fe200078e00ff */
[--C-:B------:R-:W-:Y:S01]  /*10a0*/  FFMA R26, R109, R26, R108.reuse ;  /* 0x0000001a6d1a7223 */ /* 0x100fe2000000006c */
[----:B------:R-:W-:Y:S01]  /*10b0*/  IMAD.U32 R103, R103, 0x10000, RZ ;  /* 0x0001000067677824 */ /* 0x000fe200078e00ff */
[C-C-:B------:R-:W-:Y:S01]  /*10c0*/  FFMA R10, R109.reuse, R10, R108.reuse ;  /* 0x0000000a6d0a7223 */ /* 0x140fe2000000006c */
[----:B------:R-:W-:Y:S01]  /*10d0*/  IMAD.U32 R100, R100, 0x10000, RZ ;  /* 0x0001000064647824 */ /* 0x000fe200078e00ff */
[----:B------:R-:W-:Y:S01]  /*10e0*/  FFMA R14, R109, R14, R108 ;  /* 0x0000000e6d0e7223 */ /* 0x000fe2000000006c */
[----:B------:R-:W-:Y:S01]  /*10f0*/  FFMA R13, R22, R15, R105 ;  /* 0x0000000f160d7223 */ /* 0x000fe20000000069 */
[----:B------:R-:W-:Y:S01]  /*1100*/  IMAD.U32 R9, R9, 0x10000, RZ ;  /* 0x0001000009097824 */ /* 0x000fe200078e00ff */
[----:B------:R-:W-:Y:S01]  /*1110*/  FFMA R12, R23, R12, R110 ;  /* 0x0000000c170c7223 */ /* 0x000fe2000000006e */
[----:B------:R-:W-:-:S02]  /*1120*/  IMAD.U32 R99, R99, 0x10000, RZ ;  /* 0x0001000063637824 */ /* 0x000fc400078e00ff */
[----:B------:R-:W-:Y:S02]  /*1130*/  IMAD.U32 R8, R8, 0x10000, RZ ;  /* 0x0001000008087824 */ /* 0x000fe400078e00ff */
[----:B------:R-:W-:Y:S01]  /*1140*/  IMAD.U32 R106, R98, 0x10000, RZ ;  /* 0x00010000626a7824 */ /* 0x000fe200078e00ff */
[----:B------:R-:W-:Y:S01]  /*1150*/  FFMA R16, R114, R16, R17 ;  /* 0x0000001072107223 */ /* 0x000fe20000000011 */
[C---:B------:R-:W-:Y:S01]  /*1160*/  FFMA R17, R112.reuse, R26, R107 ;  /* 0x0000001a70117223 */ /* 0x040fe2000000006b */
[----:B------:R-:W-:Y:S01]  /*1170*/  FFMA R10, R112, R10, R103 ;  /* 0x0000000a700a7223 */ /* 0x000fe20000000067 */
[----:B------:R-:W-:Y:S01]  /*1180*/  FFMA R7, R113, R7, R100 ;  /* 0x0000000771077223 */ /* 0x000fe20000000064 */
[----:B------:R-:W-:Y:S01]  /*1190*/  FFMA R13, R114, R13, R9 ;  /* 0x0000000d720d7223 */ /* 0x000fe20000000009 */
[----:B------:R-:W-:Y:S01]  /*11a0*/  FFMA R98, R112, R14, R99 ;  /* 0x0000000e70627223 */ /* 0x000fe20000000063 */
[----:B------:R-:W-:Y:S01]  /*11b0*/  FFMA R101, R115, R101, R8 ;  /* 0x0000006573657223 */ /* 0x000fe20000000008 */
[----:B------:R-:W-:Y:S01]  /*11c0*/  FFMA R106, R113, R12, R106 ;  /* 0x0000000c716a7223 */ /* 0x000fe2000000006a */
[----:B------:R-:W-:Y:S01]  /*11d0*/  IMAD.MOV.U32 R12, RZ, RZ, 0x3f800000 ;  /* 0x3f800000ff0c7424 */ /* 0x000fe200078e00ff */
[----:B------:R-:W-:Y:S01]  /*11e0*/  CS2R R122, SRZ ;  /* 0x00000000007a7805 */ /* 0x000fe2000001ff00 */
[----:B------:R-:W-:-:S02]  /*11f0*/  IMAD.MOV.U32 R99, RZ, RZ, 0x3f800000 ;  /* 0x3f800000ff637424 */ /* 0x000fc400078e00ff */
[----:B------:R-:W-:Y:S02]  /*1200*/  IMAD.MOV.U32 R100, RZ, RZ, 0x3f800000 ;  /* 0x3f800000ff647424 */ /* 0x000fe400078e00ff */
[----:B------:R-:W-:Y:S02]  /*1210*/  IMAD.MOV.U32 R102, RZ, RZ, 0x3f800000 ;  /* 0x3f800000ff667424 */ /* 0x000fe400078e00ff */
[----:B------:R-:W-:Y:S02]  /*1220*/  IMAD.MOV.U32 R104, RZ, RZ, 0x3f800000 ;  /* 0x3f800000ff687424 */ /* 0x000fe400078e00ff */
[----:B------:R-:W-:Y:S02]  /*1230*/  IMAD.MOV.U32 R103, RZ, RZ, 0x3f800000 ;  /* 0x3f800000ff677424 */ /* 0x000fe400078e00ff */
[----:B------:R-:W-:Y:S02]  /*1240*/  IMAD.MOV.U32 R105, RZ, RZ, 0x3f800000 ;  /* 0x3f800000ff697424 */ /* 0x000fe400078e00ff */
        /* <DEDUP_REMOVED lines=9> */
[----:B------:R-:W-:Y:S02]  /*12e0*/  IMAD.MOV.U32 R8, RZ, RZ, R19 ;  /* 0x000000ffff087224 */ /* 0x000fe400078e0013 */
[----:B------:R-:W-:Y:S02]  /*12f0*/  IMAD.MOV.U32 R9, RZ, RZ, R18 ;  /* 0x000000ffff097224 */ /* 0x000fe400078e0012 */
[----:B------:R-:W-:Y:S02]  /*1300*/  IMAD.MOV.U32 R108, RZ, RZ, R17 ;  /* 0x000000ffff6c7224 */ /* 0x000fe400078e0011 */
[----:B------:R-:W-:-:S02]  /*1310*/  IMAD.MOV.U32 R109, RZ, RZ, R16 ;  /* 0x000000ffff6d7224 */ /* 0x000fc400078e0010 */
[----:B------:R-:W-:Y:S02]  /*1320*/  IMAD.MOV.U32 R110, RZ, RZ, R20 ;  /* 0x000000ffff6e7224 */ /* 0x000fe400078e0014 */
[----:B------:R-:W-:Y:S02]  /*1330*/  IMAD.MOV.U32 R111, RZ, RZ, R21 ;  /* 0x000000ffff6f7224 */ /* 0x000fe400078e0015 */
        /* <DEDUP_REMOVED lines=9> */
[----:B------:R-:W-:Y:S01]  /*13d0*/  IMAD.MOV.U32 R120, RZ, RZ, R13 ;  /* 0x000000ffff787224 */ /* 0x000fe200078e000d */
[----:B------:R-:W-:Y:S05]  /*13e0*/  @!P2 BRA `(.L_x_0) ;  /* 0x00000e000000a947 */ /* 0x000fea0003800000 */
[----:B------:R-:W-:Y:S01]  /*13f0*/  FADD R12, R57, 1 ;  /* 0x3f800000390c7421 */ /* 0x000fe20000000000 */
[----:B------:R-:W-:Y:S01]  /*1400*/  FADD R122, R19, -R50 ;  /* 0x80000032137a7221 */ /* 0x000fe20000000000 */
[----:B------:R-:W-:Y:S01]  /*1410*/  FADD R99, R86, 1 ;  /* 0x3f80000056637421 */ /* 0x000fe20000000000 */
[----:B------:R-:W-:Y:S01]  /*1420*/  FADD R123, R18, -R65 ;  /* 0x80000041127b7221 */ /* 0x000fe20000000000 */
[C---:B------:R-:W-:Y:S01]  /*1430*/  FMUL R9, R12.reuse, 0.25 ;  /* 0x3e8000000c097820 */ /* 0x040fe20000400000 */
[----:B------:R-:W-:Y:S01]  /*1440*/  FSETP.GEU.AND P3, PT, |R12|, 1.175494350822287508e-38, PT ;  /* 0x008000000c00780b */ /* 0x000fe20003f6e200 */
[----:B------:R-:W-:Y:S01]  /*1450*/  FMUL R15, R122, 0.25 ;  /* 0x3e8000007a0f7820 */ /* 0x000fe20000400000 */
[----:B------:R-:W-:Y:S01]  /*1460*/  FSETP.GT.AND P2, PT, |R12|, 8.50705917302346158658e+37, PT ;  /* 0x7e8000000c00780b */ /* 0x000fe20003f44200 */
[----:B------:R-:W-:Y:S01]  /*1470*/  FADD R100, R85, 1 ;  /* 0x3f80000055647421 */ /* 0x000fe20000000000 */
[----:B------:R-:W-:Y:S01]  /*1480*/  FADD R124, R17, -R41 ;  /* 0x80000029117c7221 */ /* 0x000fe20000000000 */
[----:B------:R-:W-:Y:S01]  /*1490*/  FMUL R108, R99, 0.25 ;  /* 0x3e800000636c7820 */ /* 0x000fe20000400000 */
[----:B------:R-:W-:Y:S01]  /*14a0*/  FSEL R9, R9, R12, P2 ;  /* 0x0000000c09097208 */ /* 0x000fe20001000000 */
[----:B------:R-:W-:Y:S01]  /*14b0*/  FMUL R110, R123, 0.25 ;  /* 0x3e8000007b6e7820 */ /* 0x000fe20000400000 */
[----:B------:R-:W-:Y:S01]  /*14c0*/  FSEL R8, R15, R122, P2 ;  /* 0x0000007a0f087208 */ /* 0x000fe20001000000 */
[----:B------:R-:W-:Y:S01]  /*14d0*/  FMUL R109, R100, 0.25 ;  /* 0x3e800000646d7820 */ /* 0x000fe20000400000 */
[----:B------:R-:W-:Y:S01]  /*14e0*/  FSETP.GT.AND P2, PT, |R99|, 8.50705917302346158658e+37, PT ;  /* 0x7e8000006300780b */ /* 0x000fe20003f44200 */
[----:B------:R-:W-:Y:S01]  /*14f0*/  FMUL R111, R124, 0.25 ;  /* 0x3e8000007c6f7820 */ /* 0x000fe20000400000 */
[----:B------:R-:W-:Y:S01]  /*1500*/  FADD R104, R55, 1 ;  /* 0x3f80000037687421 */ /* 0x000fe20000000000 */
[----:B------:R-:W-:Y:S01]  /*1510*/  @!P3 FMUL R9, R9, 16777216 ;  /* 0x4b8000000909b820 */ /* 0x000fe20000400000 */
[----:B------:R-:W-:Y:S01]  /*1520*/  @!P3 FMUL R8, R8, 16777216 ;  /* 0x4b8000000808b820 */ /* 0x000fe20000400000 */
[----:B------:R-:W-:Y:S01]  /*1530*/  FSETP.GEU.AND P3, PT, |R99|, 1.175494350822287508e-38, PT ;  /* 0x008000006300780b */ /* 0x000fe20003f6e200 */
[----:B------:R-:W-:Y:S01]  /*1540*/  FADD R102, R73, 1 ;  /* 0x3f80000049667421 */ /* 0x000fe20000000000 */
[----:B------:R-:W-:Y:S01]  /*1550*/  FSETP.GT.AND P6, PT, |R100|, 8.50705917302346158658e+37, PT ;  /* 0x7e8000006400780b */ /* 0x000fe20003fc4200 */
[----:B------:R-:W-:Y:S01]  /*1560*/  FADD R125, R16, -R39 ;  /* 0x80000027107d7221 */ /* 0x000fe20000000000 */
[----:B------:R-:W0:Y:S01]  /*1570*/  MUFU.RCP R9, R9 ;  /* 0x0000000900097308 */ /* 0x000e220000001000 */
[----:B------:R-:W-:Y:S01]  /*1580*/  FSETP.GEU.AND P5, PT, |R100|, 1.175494350822287508e-38, PT ;  /* 0x008000006400780b */ /* 0x000fe20003fae200 */
[----:B------:R-:W-:Y:S01]  /*1590*/  FADD R126, R20, -R45 ;  /* 0x8000002d147e7221 */ /* 0x000fe20000000000 */
[----:B------:R-:W-:Y:S01]  /*15a0*/  FSEL R108, R108, R99, P2 ;  /* 0x000000636c6c7208 */ /* 0x000fe20001000000 */
[----:B------:R-:W-:Y:S01]  /*15b0*/  FMUL R113, R102, 0.25 ;  /* 0x3e80000066717820 */ /* 0x000fe20000400000 */
[----:B------:R-:W-:Y:S01]  /*15c0*/  FSEL R109, R109, R100, P6 ;  /* 0x000000646d6d7208 */ /* 0x000fe20003000000 */
[----:B------:R-:W-:Y:S01]  /*15d0*/  FADD R103, R84, 1 ;  /* 0x3f80000054677421 */ /* 0x000fe20000000000 */
[----:B------:R-:W-:Y:S01]  /*15e0*/  FSEL R111, R111, R124, P6 ;  /* 0x0000007c6f6f7208 */ /* 0x000fe20003000000 */
[C---:B------:R-:W-:Y:S01]  /*15f0*/  FMUL R115, R104.reuse, 0.25 ;  /* 0x3e80000068737820 */ /* 0x040fe20000400000 */
[----:B------:R-:W-:Y:S01]  /*1600*/  FSETP.GEU.AND P6, PT, |R104|, 1.175494350822287508e-38, PT ;  /* 0x008000006800780b */ /* 0x000fe20003fce200 */
[----:B------:R-:W-:Y:S01]  /*1610*/  @!P3 FMUL R108, R108, 16777216 ;  /* 0x4b8000006c6cb820 */ /* 0x000fe20000400000 */
[----:B------:R-:W-:Y:S01]  /*1620*/  FSETP.GT.AND P4, PT, |R102|, 8.50705917302346158658e+37, PT ;  /* 0x7e8000006600780b */ /* 0x000fe20003f84200 */
[----:B------:R-:W-:Y:S01]  /*1630*/  FMUL R117, R126, 0.25 ;  /* 0x3e8000007e757820 */ /* 0x000fe20000400000 */
[----:B------:R-:W-:Y:S01]  /*1640*/  FADD R127, R21, -R62 ;  /* 0x8000003e157f7221 */ /* 0x000fe20000000000 */
[----:B------:R-:W-:Y:S01]  /*1650*/  FADD R105, R82, 1 ;  /* 0x3f80000052697421 */ /* 0x000fe20000000000 */
[----:B------:R-:W-:Y:S01]  /*1660*/  FSEL R113, R113, R102, P4 ;  /* 0x0000006671717208 */ /* 0x000fe20002000000 */
[----:B0-----:R-:W-:Y:S01]  /*1670*/  FFMA R8, R9, R8, R50 ;  /* 0x0000000809087223 */ /* 0x001fe20000000032 */
[----:B------:R-:W-:Y:S01]  /*1680*/  FSEL R9, R110, R123, P2 ;  /* 0x0000007b6e097208 */ /* 0x000fe20001000000 */
[----:B------:R-:W-:Y:S01]  /*1690*/  FMUL R110, R125, 0.25 ;  /* 0x3e8000007d6e7820 */ /* 0x000fe20000400000 */
[----:B------:R-:W-:Y:S01]  /*16a0*/  FSETP.GEU.AND P2, PT, |R102|, 1.175494350822287508e-38, PT ;  /* 0x008000006600780b */ /* 0x000fe20003f4e200 */
[----:B------:R-:W-:Y:S01]  /*16b0*/  FADD R107, R72, 1 ;  /* 0x3f800000486b7421 */ /* 0x000fe20000000000 */
[----:B------:R-:W-:Y:S01]  /*16c0*/  FADD R128, R11, -R34 ;  /* 0x800000220b807221 */ /* 0x000fe20000000000 */
[----:B------:R-:W-:Y:S01]  /*16d0*/  @!P3 FMUL R9, R9, 16777216 ;  /* 0x4b8000000909b820 */ /* 0x000fe20000400000 */
[----:B------:R-:W-:Y:S01]  /*16e0*/  FSETP.GT.AND P3, PT, |R104|, 8.50705917302346158658e+37, PT ;  /* 0x7e8000006800780b */ /* 0x000fe20003f64200 */
[----:B------:R-:W-:Y:S01]  /*16f0*/  @!P5 FMUL R109, R109, 16777216 ;  /* 0x4b8000006d6dd820 */ /* 0x000fe20000400000 */
[----:B------:R-:W-:Y:S01]  /*1700*/  FSEL R114, R110, R125, P4 ;  /* 0x0000007d6e727208 */ /* 0x000fe20002000000 */
[----:B------:R-:W-:Y:S01]  /*1710*/  @!P5 FMUL R111, R111, 16777216 ;  /* 0x4b8000006f6fd820 */ /* 0x000fe20000400000 */
[C---:B------:R-:W-:Y:S01]  /*1720*/  FSETP.GEU.AND P4, PT, |R103|.reuse, 1.175494350822287508e-38, PT ;  /* 0x008000006700780b */ /* 0x040fe20003f8e200 */
[----:B------:R-:W-:Y:S01]  /*1730*/  FMUL R112, R103, 0.25 ;  /* 0x3e80000067707820 */ /* 0x000fe20000400000 */
[----:B------:R-:W-:Y:S01]  /*1740*/  FSEL R115, R115, R104, P3 ;  /* 0x0000006873737208 */ /* 0x000fe20001800000 */
[----:B------:R-:W-:Y:S01]  /*1750*/  FMUL R116, R127, 0.25 ;  /* 0x3e8000007f747820 */ /* 0x000fe20000400000 */
[----:B------:R-:W-:Y:S01]  /*1760*/  FSEL R117, R117, R126, P3 ;  /* 0x0000007e75757208 */ /* 0x000fe20001800000 */
[----:B------:R-:W-:Y:S01]  /*1770*/  FADD R129, R10, -R38 ;  /* 0x800000260a817221 */ /* 0x000fe20000000000 */
[----:B------:R-:W-:Y:S01]  /*1780*/  FSETP.GT.AND P5, PT, |R103|, 8.50705917302346158658e+37, PT ;  /* 0x7e8000006700780b */ /* 0x000fe20003fa4200 */
[----:B------:R-:W-:Y:S01]  /*1790*/  @!P6 FMUL R115, R115, 16777216 ;  /* 0x4b8000007373e820 */ /* 0x000fe20000400000 */
[----:B------:R-:W-:Y:S01]  /*17a0*/  FSETP.GEU.AND P3, PT, |R105|, 1.175494350822287508e-38, PT ;  /* 0x008000006900780b */ /* 0x000fe20003f6e200 */
[----:B------:R-:W-:Y:S01]  /*17b0*/  @!P6 FMUL R117, R117, 16777216 ;  /* 0x4b8000007575e820 */ /* 0x000fe20000400000 */
[----:B------:R-:W-:Y:S01]  /*17c0*/  FMUL R121, R128, 0.25 ;  /* 0x3e80000080797820 */ /* 0x000fe20000400000 */
[----:B------:R-:W-:Y:S01]  /*17d0*/  FSETP.GT.AND P6, PT, |R107|, 8.50705917302346158658e+37, PT ;  /* 0x7e8000006b00780b */ /* 0x000fe20003fc4200 */
[----:B------:R-:W-:Y:S01]  /*17e0*/  FADD R15, R52, 1 ;  /* 0x3f800000340f7421 */ /* 0x000fe20000000000 */
[----:B------:R-:W-:Y:S01]  /*17f0*/  FSEL R118, R112, R103, P5 ;  /* 0x0000006770767208 */ /* 0x000fe20002800000 */
[----:B------:R-:W-:Y:S01]  /*1800*/  FADD R130, R7, -R44 ;  /* 0x8000002c07827221 */ /* 0x000fe20000000000 */
[----:B------:R-:W-:Y:S01]  /*1810*/  FSEL R119, R116, R127, P5 ;  /* 0x0000007f74777208 */ /* 0x000fe20002800000 */
[----:B------:R-:W-:Y:S01]  /*1820*/  @!P2 FMUL R113, R113, 16777216 ;  /* 0x4b8000007171a820 */ /* 0x000fe20000400000 */
[----:B------:R-:W-:Y:S01]  /*1830*/  @!P2 FMUL R114, R114, 16777216 ;  /* 0x4b8000007272a820 */ /* 0x000fe20000400000 */
[----:B------:R-:W-:Y:S01]  /*1840*/  FSETP.GEU.AND P5, PT, |R107|, 1.175494350822287508e-38, PT ;  /* 0x008000006b00780b */ /* 0x000fe20003fae200 */
[----:B------:R-:W-:Y:S01]  /*1850*/  FMUL R116, R105, 0.25 ;  /* 0x3e80000069747820 */ /* 0x000fe20000400000 */
[----:B------:R-:W-:Y:S01]  /*1860*/  FMUL R120, R129, 0.25 ;  /* 0x3e80000081787820 */ /* 0x000fe20000400000 */
[----:B------:R-:W-:Y:S01]  /*1870*/  FSETP.GT.AND P2, PT, |R105|, 8.50705917302346158658e+37, PT ;  /* 0x7e8000006900780b */ /* 0x000fe20003f44200 */
[----:B------:R-:W-:Y:S01]  /*1880*/  FMUL R140, R107, 0.25 ;  /* 0x3e8000006b8c7820 */ /* 0x000fe20000400000 */
[----:B------:R-:W-:Y:S01]  /*1890*/  FSEL R139, R121, R128, P6 ;  /* 0x00000080798b7208 */ /* 0x000fe20003000000 */
[----:B------:R0:W-:Y:S01]  /*18a0*/  MUFU.RCP R110, R109 ;  /* 0x0000006d006e7308 */ /* 0x0001e20000001000 */
[----:B------:R-:W-:Y:S01]  /*18b0*/  @!P4 FMUL R118, R118, 16777216 ;  /* 0x4b8000007676c820 */ /* 0x000fe20000400000 */
[----:B------:R-:W-:Y:S01]  /*18c0*/  @!P4 FMUL R119, R119, 16777216 ;  /* 0x4b8000007777c820 */ /* 0x000fe20000400000 */
[----:B------:R-:W-:Y:S01]  /*18d0*/  FMUL R121, R130, 0.25 ;  /* 0x3e80000082797820 */ /* 0x000fe20000400000 */
[----:B------:R-:W-:Y:S01]  /*18e0*/  FSETP.GT.AND P4, PT, |R15|, 8.50705917302346158658e+37, PT ;  /* 0x7e8000000f00780b */ /* 0x000fe20003f84200 */
[----:B------:R-:W-:Y:S01]  /*18f0*/  FADD R14, R83, 1 ;  /* 0x3f800000530e7421 */ /* 0x000fe20000000000 */
[----:B------:R-:W-:Y:S01]  /*1900*/  FSEL R120, R120, R129, P2 ;  /* 0x0000008178787208 */ /* 0x000fe20001000000 */
[----:B------:R-:W-:Y:S01]  /*1910*/  FADD R131, R6, -R53 ;  /* 0x8000003506837221 */ /* 0x000fe20000000000 */
[----:B------:R-:W-:Y:S01]  /*1920*/  FSEL R140, R140, R107, P6 ;  /* 0x0000006b8c8c7208 */ /* 0x000fe20003000000 */
[----:B------:R-:W-:Y:S01]  /*1930*/  FMUL R142, R15, 0.25 ;  /* 0x3e8000000f8e7820 */ /* 0x000fe20000400000 */
[----:B0-----:R-:W-:Y:S01]  /*1940*/  FSEL R109, R116, R105, P2 ;  /* 0x00000069746d7208 */ /* 0x001fe20001000000 */
[----:B------:R-:W-:Y:S01]  /*1950*/  FADD R22, R75, 1 ;  /* 0x3f8000004b167421 */ /* 0x000fe20000000000 */
[----:B------:R-:W-:Y:S01]  /*1960*/  FSETP.GEU.AND P2, PT, |R15|, 1.175494350822287508e-38, PT ;  /* 0x008000000f00780b */ /* 0x000fe20003f4e200 */
[----:B------:R-:W-:Y:S01]  /*1970*/  FADD R132, R5, -R37 ;  /* 0x8000002505847221 */ /* 0x000fe20000000000 */
[----:B------:R-:W-:Y:S01]  /*1980*/  FSEL R143, R121, R130, P4 ;  /* 0x00000082798f7208 */ /* 0x000fe20002000000 */
[----:B------:R-:W-:Y:S01]  /*1990*/  @!P3 FMUL R109, R109, 16777216 ;  /* 0x4b8000006d6db820 */ /* 0x000fe20000400000 */
[----:B------:R-:W-:Y:S01]  /*19a0*/  @!P3 FMUL R120, R120, 16777216 ;  /* 0x4b8000007878b820 */ /* 0x000fe20000400000 */
[C---:B------:R-:W-:Y:S01]  /*19b0*/  FMUL R121, R14.reuse, 0.25 ;  /* 0x3e8000000e797820 */ /* 0x040fe20000400000 */
[----:B------:R-:W-:Y:S01]  /*19c0*/  FMUL R144, R131, 0.25 ;  /* 0x3e80000083907820 */ /* 0x000fe20000400000 */
[----:B------:R-:W-:Y:S01]  /*19d0*/  FADD R24, R71, 1 ;  /* 0x3f80000047187421 */ /* 0x000fe20000000000 */
[----:B------:R-:W-:Y:S01]  /*19e0*/  FSETP.GT.AND P3, PT, |R14|, 8.50705917302346158658e+37, PT ;  /* 0x7e8000000e00780b */ /* 0x000fe20003f64200 */
[----:B------:R-:W-:Y:S01]  /*19f0*/  MUFU.RCP R112, R113 ;  /* 0x0000007100707308 */ /* 0x000fe20000001000 */
[----:B------:R-:W-:Y:S01]  /*1a00*/  @!P5 FMUL R140, R140, 16777216 ;  /* 0x4b8000008c8cd820 */ /* 0x000fe20000400000 */
[----:B------:R-:W-:Y:S01]  /*1a10*/  @!P5 FMUL R139, R139, 16777216 ;  /* 0x4b8000008b8bd820 */ /* 0x000fe20000400000 */
[----:B------:R-:W-:Y:S01]  /*1a20*/  FSEL R142, R142, R15, P4 ;  /* 0x0000000f8e8e7208 */ /* 0x000fe20002000000 */
[----:B------:R-:W-:Y:S01]  /*1a30*/  FMUL R137, R132, 0.25 ;  /* 0x3e80000084897820 */ /* 0x000fe20000400000 */
[----:B------:R-:W-:Y:S01]  /*1a40*/  FSETP.GT.AND P5, PT, |R22|, 8.50705917302346158658e+37, PT ;  /* 0x7e8000001600780b */ /* 0x000fe20003fa4200 */
[----:B------:R-:W-:Y:S01]  /*1a50*/  FADD R134, R4, -R31 ;  /* 0x8000001f04867221 */ /* 0x000fe20000000000 */
[----:B------:R-:W-:Y:S01]  /*1a60*/  FSETP.GEU.AND P4, PT, |R22|, 1.175494350822287508e-38, PT ;  /* 0x008000001600780b */ /* 0x000fe20003f8e200 */
[----:B------:R0:W-:Y:S01]  /*1a70*/  MUFU.RCP R113, R118 ;  /* 0x0000007600717308 */ /* 0x0001e20000001000 */
[----:B------:R-:W-:Y:S01]  /*1a80*/  FSETP.GEU.AND P6, PT, |R14|, 1.175494350822287508e-38, PT ;  /* 0x008000000e00780b */ /* 0x000fe20003fce200 */
[----:B------:R-:W-:Y:S01]  /*1a90*/  @!P2 FMUL R142, R142, 16777216 ;  /* 0x4b8000008e8ea820 */ /* 0x000fe20000400000 */
[----:B------:R-:W-:Y:S01]  /*1aa0*/  FSEL R144, R144, R131, P3 ;  /* 0x0000008390907208 */ /* 0x000fe20001800000 */
[----:B------:R-:W-:Y:S01]  /*1ab0*/  @!P2 FMUL R143, R143, 16777216 ;  /* 0x4b8000008f8fa820 */ /* 0x000fe20000400000 */
[----:B------:R-:W-:Y:S01]  /*1ac0*/  FSEL R145, R137, R132, P5 ;  /* 0x0000008489917208 */ /* 0x000fe20002800000 */
[----:B------:R-:W-:Y:S01]  /*1ad0*/  FMUL R137, R24, 0.25 ;  /* 0x3e80000018897820 */ /* 0x000fe20000400000 */
[----:B------:R-:W-:Y:S01]  /*1ae0*/  FMUL R147, R134, 0.25 ;  /* 0x3e80000086937820 */ /* 0x000fe20000400000 */
[----:B------:R-:W-:Y:S01]  /*1af0*/  MUFU.RCP R116, R115 ;  /* 0x0000007300747308 */ /* 0x000fe20000001000 */
[----:B0-----:R-:W-:Y:S01]  /*1b00*/  FSEL R118, R121, R14, P3 ;  /* 0x0000000e79767208 */ /* 0x001fe20001800000 */
[----:B------:R-:W-:Y:S01]  /*1b10*/  FADD R23, R76, 1 ;  /* 0x3f8000004c177421 */ /* 0x000fe20000000000 */
[----:B------:R-:W-:Y:S01]  /*1b20*/  FSETP.GEU.AND P3, PT, |R24|, 1.175494350822287508e-38, PT ;  /* 0x008000001800780b */ /* 0x000fe20003f6e200 */
[----:B------:R-:W-:Y:S01]  /*1b30*/  FADD R133, R101, -R56 ;  /* 0x8000003865857221 */ /* 0x000fe20000000000 */
[----:B------:R-:W-:Y:S01]  /*1b40*/  FADD R25, R70, 1 ;  /* 0x3f80000046197421 */ /* 0x000fe20000000000 */
[----:B------:R-:W-:Y:S01]  /*1b50*/  FADD R135, R98, -R42 ;  /* 0x8000002a62877221 */ /* 0x000fe20000000000 */
[----:B------:R-:W-:Y:S01]  /*1b60*/  FSETP.GT.AND P2, PT, |R24|, 8.50705917302346158658e+37, PT ;  /* 0x7e8000001800780b */ /* 0x000fe20003f44200 */
[----:B------:R0:W-:Y:S01]  /*1b70*/  MUFU.RCP R115, R109 ;  /* 0x0000006d00737308 */ /* 0x0001e20000001000 */
[----:B------:R-:W-:Y:S01]  /*1b80*/  FADD R26, R51, 1 ;  /* 0x3f800000331a7421 */ /* 0x000fe20000000000 */
[----:B------:R-:W-:Y:S01]  /*1b90*/  FADD R136, R106, -R43 ;  /* 0x8000002b6a887221 */ /* 0x000fe20000000000 */
[----:B------:R-:W-:Y:S01]  /*1ba0*/  FSEL R137, R137, R24, P2 ;  /* 0x0000001889897208 */ /* 0x000fe20001000000 */
[----:B------:R-:W-:Y:S01]  /*1bb0*/  FMUL R148, R133, 0.25 ;  /* 0x3e80000085947820 */ /* 0x000fe20000400000 */
[----:B------:R-:W-:Y:S01]  /*1bc0*/  FSEL R147, R147, R134, P2 ;  /* 0x0000008693937208 */ /* 0x000fe20001000000 */
[----:B------:R-:W-:Y:S01]  /*1bd0*/  FMUL R150, R25, 0.25 ;  /* 0x3e80000019967820 */ /* 0x000fe20000400000 */
[----:B------:R-:W-:Y:S01]  /*1be0*/  FMUL R152, R135, 0.25 ;  /* 0x3e80000087987820 */ /* 0x000fe20000400000 */
[----:B------:R1:W-:Y:S01]  /*1bf0*/  MUFU.RCP R141, R142 ;  /* 0x0000008e008d7308 */ /* 0x0003e20000001000 */
[----:B0-----:R-:W-:Y:S01]  /*1c00*/  FMUL R109, R22, 0.25 ;  /* 0x3e800000166d7820 */ /* 0x001fe20000400000 */
[----:B------:R-:W-:Y:S01]  /*1c10*/  FADD R27, R64, 1 ;  /* 0x3f800000401b7421 */ /* 0x000fe20000000000 */
[----:B------:R-:W-:Y:S01]  /*1c20*/  FSETP.GT.AND P2, PT, |R25|, 8.50705917302346158658e+37, PT ;  /* 0x7e8000001900780b */ /* 0x000fe20003f44200 */
[----:B------:R-:W-:Y:S01]  /*1c30*/  @!P4 FMUL R145, R145, 16777216 ;  /* 0x4b8000009191c820 */ /* 0x000fe20000400000 */
[----:B------:R-:W-:Y:S01]  /*1c40*/  @!P6 FMUL R118, R118, 16777216 ;  /* 0x4b8000007676e820 */ /* 0x000fe20000400000 */
[----:B------:R-:W-:Y:S01]  /*1c50*/  FSEL R109, R109, R22, P5 ;  /* 0x000000166d6d7208 */ /* 0x000fe20002800000 */
[----:B------:R-:W-:Y:S01]  /*1c60*/  @!P6 FMUL R144, R144, 16777216 ;  /* 0x4b8000009090e820 */ /* 0x000fe20000400000 */
[C---:B------:R-:W-:Y:S01]  /*1c70*/  FSETP.GT.AND P5, PT, |R23|.reuse, 8.50705917302346158658e+37, PT ;  /* 0x7e8000001700780b */ /* 0x040fe20003fa4200 */
[----:B-1----:R-:W-:Y:S01]  /*1c80*/  FMUL R142, R23, 0.25 ;  /* 0x3e800000178e7820 */ /* 0x002fe20000400000 */
[----:B------:R-:W-:Y:S01]  /*1c90*/  FMUL R149, R26, 0.25 ;  /* 0x3e8000001a957820 */ /* 0x000fe20000400000 */
[----:B------:R-:W-:Y:S01]  /*1ca0*/  @!P4 FMUL R109, R109, 16777216 ;  /* 0x4b8000006d6dc820 */ /* 0x000fe20000400000 */
[----:B------:R-:W-:Y:S01]  /*1cb0*/  FSETP.GEU.AND P4, PT, |R23|, 1.175494350822287508e-38, PT ;  /* 0x008000001700780b */ /* 0x000fe20003f8e200 */
[----:B------:R-:W-:Y:S01]  /*1cc0*/  FMUL R151, R136, 0.25 ;  /* 0x3e80000088977820 */ /* 0x000fe20000400000 */
[----:B------:R-:W-:Y:S01]  /*1cd0*/  FSETP.GT.AND P6, PT, |R26|, 8.50705917302346158658e+37, PT ;  /* 0x7e8000001a00780b */ /* 0x000fe20003fc4200 */
[----:B------:R-:W-:Y:S01]  /*1ce0*/  @!P3 FMUL R137, R137, 16777216 ;  /* 0x4b8000008989b820 */ /* 0x000fe20000400000 */
[----:B------:R-:W-:Y:S01]  /*1cf0*/  @!P3 FMUL R147, R147, 16777216 ;  /* 0x4b8000009393b820 */ /* 0x000fe20000400000 */
[----:B------:R-:W-:Y:S01]  /*1d00*/  FSEL R146, R142, R23, P5 ;  /* 0x000000178e927208 */ /* 0x000fe20002800000 */
[----:B------:R-:W-:Y:S01]  /*1d10*/  FMUL R154, R27, 0.25 ;  /* 0x3e8000001b9a7820 */ /* 0x000fe20000400000 */
[----:B------:R-:W-:Y:S01]  /*1d20*/  FSEL R148, R148, R133, P5 ;  /* 0x0000008594947208 */ /* 0x000fe20002800000 */
[----:B------:R-:W0:Y:S01]  /*1d30*/  MUFU.RCP R108, R108 ;  /* 0x0000006c006c7308 */ /* 0x000e220000001000 */
[----:B------:R-:W-:-:S02]  /*1d40*/  FSEL R150, R150, R25, P2 ;  /* 0x0000001996967208 */ /* 0x000fc40001000000 */
[----:B------:R-:W-:Y:S02]  /*1d50*/  FSEL R152, R152, R135, P2 ;  /* 0x0000008798987208 */ /* 0x000fe40001000000 */
[----:B------:R-:W-:Y:S01]  /*1d60*/  FSETP.GEU.AND P3, PT, |R25|, 1.175494350822287508e-38, PT ;  /* 0x008000001900780b */ /* 0x000fe20003f6e200 */
[----:B------:R-:W-:Y:S01]  /*1d70*/  @!P4 FMUL R146, R146, 16777216 ;  /* 0x4b8000009292c820 */ /* 0x000fe20000400000 */
[----:B------:R-:W-:Y:S01]  /*1d80*/  FSETP.GEU.AND P5, PT, |R27|, 1.175494350822287508e-38, PT ;  /* 0x008000001b00780b */ /* 0x000fe20003fae200 */
[----:B------:R1:W2:Y:S01]  /*1d90*/  MUFU.RCP R142, R137 ;  /* 0x00000089008e7308 */ /* 0x0002a20000001000 */
[----:B------:R-:W-:Y:S01]  /*1da0*/  FSETP.GEU.AND P2, PT, |R26|, 1.175494350822287508e-38, PT ;  /* 0x008000001a00780b */ /* 0x000fe20003f4e200 */
[----:B------:R-:W-:Y:S01]  /*1db0*/  @!P4 FMUL R148, R148, 16777216 ;  /* 0x4b8000009494c820 */ /* 0x000fe20000400000 */
[----:B------:R-:W-:Y:S02]  /*1dc0*/  FSEL R149, R149, R26, P6 ;  /* 0x0000001a95957208 */ /* 0x000fe40003000000 */
[----:B------:R-:W-:-:S02]  /*1dd0*/  FSEL R151, R151, R136, P6 ;  /* 0x0000008897977208 */ /* 0x000fc40003000000 */
[----:B------:R-:W-:Y:S01]  /*1de0*/  FSETP.GT.AND P6, PT, |R27|, 8.50705917302346158658e+37, PT ;  /* 0x7e8000001b00780b */ /* 0x000fe20003fc4200 */
[----:B------:R-:W-:Y:S01]  /*1df0*/  MUFU.RCP R121, R140 ;  /* 0x0000008c00797308 */ /* 0x000fe20000001000 */
[----:B-1----:R-:W-:Y:S01]  /*1e00*/  FADD R137, R13, -R40 ;  /* 0x800000280d897221 */ /* 0x002fe20000000000 */
[----:B------:R-:W-:Y:S01]  /*1e10*/  @!P3 FMUL R150, R150, 16777216 ;  /* 0x4b8000009696b820 */ /* 0x000fe20000400000 */
[----:B------:R-:W-:Y:S01]  /*1e20*/  FSEL R154, R154, R27, P6 ;  /* 0x0000001b9a9a7208 */ /* 0x000fe20003000000 */
[----:B0-----:R-:W-:Y:S01]  /*1e30*/  FFMA R9, R108, R9, R65 ;  /* 0x000000096c097223 */ /* 0x001fe20000000041 */
[----:B------:R-:W-:Y:S01]  /*1e40*/  FFMA R108, R110, R111, R41 ;  /* 0x0000006f6e6c7223 */ /* 0x000fe20000000029 */
[----:B------:R-:W-:Y:S01]  /*1e50*/  @!P2 FMUL R149, R149, 16777216 ;  /* 0x4b8000009595a820 */ /* 0x000fe20000400000 */
[----:B------:R-:W-:Y:S01]  /*1e60*/  FFMA R111, R113, R119, R62 ;  /* 0x00000077716f7223 */ /* 0x000fe2000000003e */
[----:B------:R-:W-:Y:S01]  /*1e70*/  @!P5 FMUL R154, R154, 16777216 ;  /* 0x4b8000009a9ad820 */ /* 0x000fe20000400000 */
[----:B------:R-:W0:Y:S01]  /*1e80*/  MUFU.RCP R118, R118 ;  /* 0x0000007600767308 */ /* 0x000e220000001000 */
[----:B------:R-:W-:Y:S01]  /*1e90*/  FFMA R113, R115, R120, R38 ;  /* 0x0000007873717223 */ /* 0x000fe20000000026 */
[----:B------:R-:W-:Y:S01]  /*1ea0*/  @!P3 FMUL R152, R152, 16777216 ;  /* 0x4b8000009898b820 */ /* 0x000fe20000400000 */
[----:B------:R-:W-:Y:S01]  /*1eb0*/  @!P2 FMUL R151, R151, 16777216 ;  /* 0x4b8000009797a820 */ /* 0x000fe20000400000 */
[----:B------:R-:W-:Y:S01]  /*1ec0*/  FFMA R110, R116, R117, R45 ;  /* 0x00000075746e7223 */ /* 0x000fe2000000002d */
[----:B--2---:R-:W-:-:S03]  /*1ed0*/  FFMA R117, R142, R147, R31 ;  /* 0x000000938e757223 */ /* 0x004fc6000000001f */
[----:B------:R-:W1:Y:S08]  /*1ee0*/  MUFU.RCP R153, R146 ;  /* 0x0000009200997308 */ /* 0x000e700000001000 */
[----:B------:R2:W3:Y:S01]  /*1ef0*/  MUFU.RCP R140, R109 ;  /* 0x0000006d008c7308 */ /* 0x0004e20000001000 */
[----:B0-----:R-:W-:-:S07]  /*1f00*/  FFMA R115, R118, R144, R53 ;  /* 0x0000009076737223 */ /* 0x001fce0000000035 */
[----:B------:R-:W0:Y:S01]  /*1f10*/  MUFU.RCP R155, R150 ;  /* 0x00000096009b7308 */ /* 0x000e220000001000 */
[----:B--2---:R-:W-:Y:S01]  /*1f20*/  FFMA R109, R112, R114, R39 ;  /* 0x00000072706d7223 */ /* 0x004fe20000000027 */
[----:B------:R-:W-:Y:S01]  /*1f30*/  FMUL R114, R137, 0.25 ;  /* 0x3e80000089727820 */ /* 0x000fe20000400000 */
[----:B------:R-:W-:Y:S01]  /*1f40*/  FFMA R112, R121, R139, R34 ;  /* 0x0000008b79707223 */ /* 0x000fe20000000022 */
[----:B-1----:R-:W-:-:S03]  /*1f50*/  FFMA R119, R153, R148, R56 ;  /* 0x0000009499777223 */ /* 0x002fc60000000038 */
[----:B------:R-:W-:Y:S01]  /*1f60*/  FSEL R120, R114, R137, P6 ;  /* 0x0000008972787208 */ /* 0x000fe20003000000 */
[----:B------:R-:W1:Y:S01]  /*1f70*/  MUFU.RCP R157, R154 ;  /* 0x0000009a009d7308 */ /* 0x000e620000001000 */
[----:B------:R-:W-:Y:S01]  /*1f80*/  FFMA R114, R141, R143, R44 ;  /* 0x0000008f8d727223 */ /* 0x000fe2000000002c */
[----:B---3--:R-:W-:Y:S01]  /*1f90*/  FFMA R116, R140, R145, R37 ;  /* 0x000000918c747223 */ /* 0x008fe20000000025 */
[----:B------:R-:W-:Y:S01]  /*1fa0*/  FADD R141, R101, -R119 ;  /* 0x80000077658d7221 */ /* 0x000fe20000000000 */
[----:B------:R-:W-:-:S03]  /*1fb0*/  @!P5 FMUL R120, R120, 16777216 ;  /* 0x4b8000007878d820 */ /* 0x000fc60000400000 */
[----:B------:R-:W-:Y:S01]  /*1fc0*/  FFMA R133, R133, R141, R66 ;  /* 0x0000008d85857223 */ /* 0x000fe20000000042 */
[----:B------:R-:W2:Y:S01]  /*1fd0*/  MUFU.RCP R146, R149 ;  /* 0x0000009500927308 */ /* 0x000ea20000001000 */
[----:B0-----:R-:W-:Y:S01]  /*1fe0*/  FFMA R121, R155, R152, R42 ;  /* 0x000000989b797223 */ /* 0x001fe2000000002a */
[----:B------:R-:W-:-:S03]  /*1ff0*/  FADD R141, R6, -R115 ;  /* 0x80000073068d7221 */ /* 0x000fc60000000000 */
[----:B------:R-:W-:Y:S01]  /*2000*/  FADD R140, R98, -R121 ;  /* 0x80000079628c7221 */ /* 0x000fe20000000000 */
[----:B------:R-:W-:Y:S01]  /*2010*/  FFMA R131, R131, R141, R68 ;  /* 0x0000008d83837223 */ /* 0x000fe20000000044 */
[----:B------:R-:W-:Y:S01]  /*2020*/  FADD R141, R21, -R111 ;  /* 0x8000006f158d7221 */ /* 0x000fe20000000000 */
[----:B-1----:R-:W-:Y:S01]  /*2030*/  FFMA R120, R157, R120, R40 ;  /* 0x000000789d787223 */ /* 0x002fe20000000028 */
[----:B------:R-:W-:Y:S01]  /*2040*/  FFMA R135, R135, R140, R46 ;  /* 0x0000008c87877223 */ /* 0x000fe2000000002e */
[----:B------:R-:W-:Y:S01]  /*2050*/  FADD R140, R5, -R116 ;  /* 0x80000074058c7221 */ /* 0x000fe20000000000 */
[----:B------:R-:W-:Y:S01]  /*2060*/  FFMA R127, R127, R141, R78 ;  /* 0x0000008d7f7f7223 */ /* 0x000fe2000000004e */
[----:B------:R-:W-:Y:S01]  /*2070*/  FADD R139, R13, -R120 ;  /* 0x800000780d8b7221 */ /* 0x000fe20000000000 */
[----:B------:R-:W-:Y:S01]  /*2080*/  FADD R141, R18, -R9 ;  /* 0x80000009128d7221 */ /* 0x000fe20000000000 */
[----:B------:R-:W-:Y:S01]  /*2090*/  FFMA R132, R132, R140, R47 ;  /* 0x0000008c84847223 */ /* 0x000fe2000000002f */
[----:B------:R-:W-:Y:S01]  /*20a0*/  FADD R140, R10, -R113 ;  /* 0x800000710a8c7221 */ /* 0x000fe20000000000 */
[----:B--2---:R-:W-:Y:S01]  /*20b0*/  FFMA R118, R146, R151, R43 ;  /* 0x0000009792767223 */ /* 0x004fe2000000002b */
[----:B------:R-:W-:Y:S01]  /*20c0*/  FFMA R137, R137, R139, R32 ;  /* 0x0000008b89897223 */ /* 0x000fe20000000020 */
[----:B------:R-:W-:Y:S01]  /*20d0*/  FADD R139, R4, -R117 ;  /* 0x80000075048b7221 */ /* 0x000fe20000000000 */
[----:B------:R-:W-:Y:S01]  /*20e0*/  FFMA R129, R129, R140, R48 ;  /* 0x0000008c81817223 */ /* 0x000fe20000000030 */
[----:B------:R-:W-:Y:S01]  /*20f0*/  FADD R142, R106, -R118 ;  /* 0x800000766a8e7221 */ /* 0x000fe20000000000 */
[----:B------:R-:W-:Y:S01]  /*2100*/  FADD R140, R17, -R108 ;  /* 0x8000006c118c7221 */ /* 0x000fe20000000000 */
[----:B------:R-:W-:Y:S01]  /*2110*/  FFMA R134, R134, R139, R33 ;  /* 0x0000008b86867223 */ /* 0x000fe20000000021 */
[----:B------:R-:W-:Y:S01]  /*2120*/  FADD R139, R11, -R112 ;  /* 0x800000700b8b7221 */ /* 0x000fe20000000000 */
[----:B------:R-:W-:Y:S01]  /*2130*/  FFMA R136, R136, R142, R67 ;  /* 0x0000008e88887223 */ /* 0x000fe20000000043 */
[----:B------:R-:W-:Y:S01]  /*2140*/  FADD R142, R7, -R114 ;  /* 0x80000072078e7221 */ /* 0x000fe20000000000 */
[----:B------:R-:W-:Y:S01]  /*2150*/  FFMA R124, R124, R140, R49 ;  /* 0x0000008c7c7c7223 */ /* 0x000fe20000000031 */
[----:B------:R-:W-:Y:S01]  /*2160*/  FFMA R128, R128, R139, R35 ;  /* 0x0000008b80807223 */ /* 0x000fe20000000023 */
[----:B------:R-:W-:Y:S01]  /*2170*/  FADD R139, R16, -R109 ;  /* 0x8000006d108b7221 */ /* 0x000fe20000000000 */
[----:B------:R-:W-:Y:S01]  /*2180*/  FFMA R130, R130, R142, R69 ;  /* 0x0000008e82827223 */ /* 0x000fe20000000045 */
[----:B------:R-:W-:Y:S01]  /*2190*/  FADD R142, R20, -R110 ;  /* 0x8000006e148e7221 */ /* 0x000fe20000000000 */
[----:B------:R-:W-:Y:S01]  /*21a0*/  FFMA R123, R123, R141, R80 ;  /* 0x0000008d7b7b7223 */ /* 0x000fe20000000050 */
[----:B------:R-:W-:-:S02]  /*21b0*/  FFMA R125, R125, R139, R36 ;  /* 0x0000008b7d7d7223 */ /* 0x000fc40000000024 */
[----:B------:R-:W-:Y:S01]  /*21c0*/  FFMA R126, R126, R142, R79 ;  /* 0x0000008e7e7e7223 */ /* 0x000fe2000000004f */
[----:B------:R-:W-:-:S04]  /*21d0*/  FADD R142, R19, -R8 ;  /* 0x80000008138e7221 */ /* 0x000fc80000000000 */
[----:B------:R-:W-:Y:S01]  /*21e0*/  FFMA R122, R122, R142, R81 ;  /* 0x0000008e7a7a7223 */ /* 0x000fe20000000051 */
.L_x_0:
[----:B------:R-:W-:Y:S01]  /*21f0*/  BAR.SYNC.DEFER_BLOCKING 0x0 ;  /* 0x0000000000007b1d */ /* 0x000fe20000010000 */
[----:B------:R-:W-:Y:S02]  /*2200*/  FSEL R50, R8, R50, !P1 ;  /* 0x0000003208327208 */ /* 0x000fe40004800000 */
[----:B------:R-:W-:Y:S02]  /*2210*/  FSEL R65, R9, R65, !P1 ;  /* 0x0000004109417208 */ /* 0x000fe40004800000 */
[----:B------:R-:W-:Y:S02]  /*2220*/  F2FP.BF16.PACK_AB R20, R21, R20 ;  /* 0x000000141514723e */ /* 0x000fe400000010ff */
[----:B------:R-:W-:Y:S02]  /*2230*/  F2FP.BF16.PACK_AB R8, R18, R19 ;  /* 0x000000131208723e */ /* 0x000fe400000010ff */
[----:B------:R-:W-:Y:S02]  /*2240*/  F2FP.BF16.PACK_AB R9, R16, R17 ;  /* 0x000000111009723e */ /* 0x000fe400000010ff */
[----:B------:R-:W-:-:S02]  /*2250*/  F2FP.BF16.PACK_AB R21, R11, R10 ;  /* 0x0000000a0b15723e */ /* 0x000fc400000010ff */
[----:B------:R-:W-:Y:S02]  /*2260*/  F2FP.BF16.PACK_AB R16, R6, R7 ;  /* 0x000000070610723e */ /* 0x000fe400000010ff */
[----:B------:R-:W-:Y:S02]  /*2270*/  F2FP.BF16.PACK_AB R17, R4, R5 ;  /* 0x000000050411723e */ /* 0x000fe400000010ff */
[----:B------:R-:W-:Y:S02]  /*2280*/  F2FP.BF16.PACK_AB R18, R101, R106 ;  /* 0x0000006a6512723e */ /* 0x000fe400000010ff */
[----:B------:R-:W-:Y:S02]  /*2290*/  F2FP.BF16.PACK_AB R19, R13, R98 ;  /* 0x000000620d13723e */ /* 0x000fe400000010ff */
[----:B------:R-:W-:Y:S01]  /*22a0*/  FSEL R57, R12, R57, !P1 ;  /* 0x000000390c397208 */ /* 0x000fe20004800000 */
[----:B------:R-:W-:Y:S01]  /*22b0*/  IMAD.IADD R12, R3, 0x1, R88 ;  /* 0x00000001030c7824 */ /* 0x000fe200078e0258 */
[----:B------:R-:W-:Y:S01]  /*22c0*/  IADD3 R88, P4, R88, 0x400, RZ ;  /* 0x0000040058587810 */ /* 0x000fe20007f9e0ff */
[----:B------:R-:W-:Y:S01]  /*22d0*/  STS.64 [R0], R8 ;  /* 0x0000000800007388 */ /* 0x000fe20000000a00 */
[----:B------:R-:W-:-:S02]  /*22e0*/  ISETP.GE.AND P2, PT, R138, 0xe10, PT ;  /* 0x00000e108a00780c */ /* 0x000fc40003f46270 */
[----:B------:R-:W-:Y:S01]  /*22f0*/  ISETP.GE.AND P3, PT, R94, 0xe10, PT ;  /* 0x00000e105e00780c */ /* 0x000fe20003f66270 */
[----:B------:R-:W-:Y:S01]  /*2300*/  STS.64 [R0+0x810], R20 ;  /* 0x0008101400007388 */ /* 0x000fe20000000a00 */
[----:B------:R-:W-:Y:S01]  /*2310*/  IMAD.X R89, RZ, RZ, R89, P4 ;  /* 0x000000ffff597224 */ /* 0x000fe200020e0659 */
[----:B------:R-:W-:Y:S02]  /*2320*/  ISETP.GE.U32.AND P4, PT, R88, 0x800, PT ;  /* 0x000008005800780c */ /* 0x000fe40003f86070 */
[----:B------:R-:W-:Y:S01]  /*2330*/  BAR.SYNC.DEFER_BLOCKING 0x0 ;  /* 0x0000000000007b1d */ /* 0x000fe20000010000 */
[----:B------:R-:W-:Y:S02]  /*2340*/  IADD3 R60, P6, R60, 0x800, RZ ;  /* 0x000008003c3c7810 */ /* 0x000fe40007fde0ff */
[----:B------:R-:W-:Y:S02]  /*2350*/  ISETP.GE.U32.AND.EX P4, PT, R89, RZ, PT, P4 ;  /* 0x000000ff5900720c */ /* 0x000fe40003f86140 */
[----:B------:R-:W-:Y:S01]  /*2360*/  IADD3 R74, P5, R74, 0x1000, RZ ;  /* 0x000010004a4a7810 */ /* 0x000fe20007fbe0ff */
[----:B------:R-:W-:Y:S01]  /*2370*/  IMAD.X R63, RZ, RZ, R63, P6 ;  /* 0x000000ffff3f7224 */ /* 0x000fe200030e063f */
[----:B------:R-:W-:-:S02]  /*2380*/  IADD3 R54, P6, R54, 0x800, RZ ;  /* 0x0000080036367810 */ /* 0x000fc40007fde0ff */
[----:B------:R-:W-:Y:S01]  /*2390*/  FSEL R41, R108, R41, !P1 ;  /* 0x000000296c297208 */ /* 0x000fe20004800000 */
[----:B------:R-:W-:Y:S01]  /*23a0*/  IMAD.X R77, RZ, RZ, R77, P5 ;  /* 0x000000ffff4d7224 */ /* 0x000fe200028e064d */
[----:B------:R-:W-:Y:S01]  /*23b0*/  IADD3 R58, P5, R58, 0x800, RZ ;  /* 0x000008003a3a7810 */ /* 0x000fe20007fbe0ff */
[----:B------:R-:W-:Y:S01]  /*23c0*/  IMAD.X R59, RZ, RZ, R59, P6 ;  /* 0x000000ffff3b7224 */ /* 0x000fe200030e063b */
[----:B------:R-:W-:Y:S02]  /*23d0*/  FSEL R39, R109, R39, !P1 ;  /* 0x000000276d277208 */ /* 0x000fe40004800000 */
[----:B------:R-:W-:Y:S01]  /*23e0*/  FSEL R45, R110, R45, !P1 ;  /* 0x0000002d6e2d7208 */ /* 0x000fe20004800000 */
[----:B------:R-:W-:Y:S01]  /*23f0*/  IMAD.X R61, RZ, RZ, R61, P5 ;  /* 0x000000ffff3d7224 */ /* 0x000fe200028e063d */
[----:B------:R-:W-:Y:S02]  /*2400*/  FSEL R62, R111, R62, !P1 ;  /* 0x0000003e6f3e7208 */ /* 0x000fe40004800000 */
[----:B------:R-:W-:-:S02]  /*2410*/  FSEL R38, R113, R38, !P1 ;  /* 0x0000002671267208 */ /* 0x000fc40004800000 */
[----:B------:R-:W-:Y:S02]  /*2420*/  FSEL R34, R112, R34, !P1 ;  /* 0x0000002270227208 */ /* 0x000fe40004800000 */
[----:B------:R-:W-:Y:S01]  /*2430*/  FSEL R44, R114, R44, !P1 ;  /* 0x0000002c722c7208 */ /* 0x000fe20004800000 */
[----:B------:R-:W0:Y:S01]  /*2440*/  LDS.128 R4, [R87] ;  /* 0x0000000057047984 */ /* 0x000e220000000c00 */
[----:B------:R-:W-:Y:S02]  /*2450*/  FSEL R53, R115, R53, !P1 ;  /* 0x0000003573357208 */ /* 0x000fe40004800000 */
[----:B------:R-:W-:Y:S01]  /*2460*/  FSEL R37, R116, R37, !P1 ;  /* 0x0000002574257208 */ /* 0x000fe20004800000 */
[----:B------:R-:W-:Y:S01]  /*2470*/  BAR.SYNC.DEFER_BLOCKING 0x0 ;  /* 0x0000000000007b1d */ /* 0x000fe20000010000 */
[----:B------:R-:W-:Y:S02]  /*2480*/  FSEL R31, R117, R31, !P1 ;  /* 0x0000001f751f7208 */ /* 0x000fe40004800000 */
[----:B------:R-:W-:-:S02]  /*2490*/  FSEL R43, R118, R43, !P1 ;  /* 0x0000002b762b7208 */ /* 0x000fc40004800000 */
[----:B------:R-:W-:Y:S02]  /*24a0*/  FSEL R56, R119, R56, !P1 ;  /* 0x0000003877387208 */ /* 0x000fe40004800000 */
[----:B------:R-:W-:Y:S02]  /*24b0*/  FSEL R42, R121, R42, !P1 ;  /* 0x0000002a792a7208 */ /* 0x000fe40004800000 */
[----:B------:R-:W-:Y:S02]  /*24c0*/  FSEL R40, R120, R40, !P1 ;  /* 0x0000002878287208 */ /* 0x000fe40004800000 */
[----:B------:R-:W-:Y:S02]  /*24d0*/  FSEL R81, R122, R81, !P1 ;  /* 0x000000517a517208 */ /* 0x000fe40004800000 */
[----:B------:R-:W-:Y:S02]  /*24e0*/  FSEL R80, R123, R80, !P1 ;  /* 0x000000507b507208 */ /* 0x000fe40004800000 */
[----:B------:R-:W-:-:S02]  /*24f0*/  FSEL R49, R124, R49, !P1 ;  /* 0x000000317c317208 */ /* 0x000fc40004800000 */
[----:B------:R-:W-:Y:S02]  /*2500*/  FSEL R36, R125, R36, !P1 ;  /* 0x000000247d247208 */ /* 0x000fe40004800000 */
[----:B------:R-:W-:Y:S02]  /*2510*/  FSEL R79, R126, R79, !P1 ;  /* 0x0000004f7e4f7208 */ /* 0x000fe40004800000 */
[----:B------:R-:W-:Y:S02]  /*2520*/  FSEL R78, R127, R78, !P1 ;  /* 0x0000004e7f4e7208 */ /* 0x000fe40004800000 */
[----:B------:R-:W-:Y:S01]  /*2530*/  FSEL R48, R129, R48, !P1 ;  /* 0x0000003081307208 */ /* 0x000fe20004800000 */
[----:B------:R1:W-:Y:S01]  /*2540*/  STS.64 [R0], R16 ;  /* 0x0000001000007388 */ /* 0x0003e20000000a00 */
[----:B------:R-:W-:Y:S02]  /*2550*/  FSEL R35, R128, R35, !P1 ;  /* 0x0000002380237208 */ /* 0x000fe40004800000 */
[----:B------:R-:W-:Y:S01]  /*2560*/  FSEL R69, R130, R69, !P1 ;  /* 0x0000004582457208 */ /* 0x000fe20004800000 */
[----:B------:R2:W-:Y:S01]  /*2570*/  STS.64 [R0+0x810], R18 ;  /* 0x0008101200007388 */ /* 0x0005e20000000a00 */
[----:B------:R-:W-:-:S02]  /*2580*/  FSEL R68, R131, R68, !P1 ;  /* 0x0000004483447208 */ /* 0x000fc40004800000 */
[----:B------:R-:W-:Y:S01]  /*2590*/  FSEL R47, R132, R47, !P1 ;  /* 0x0000002f842f7208 */ /* 0x000fe20004800000 */
[----:B------:R-:W-:Y:S01]  /*25a0*/  BAR.SYNC.DEFER_BLOCKING 0x0 ;  /* 0x0000000000007b1d */ /* 0x000fe20000010000 */
[----:B------:R-:W-:Y:S02]  /*25b0*/  FSEL R33, R134, R33, !P1 ;  /* 0x0000002186217208 */ /* 0x000fe40004800000 */
[----:B------:R-:W-:Y:S02]  /*25c0*/  FSEL R67, R136, R67, !P1 ;  /* 0x0000004388437208 */ /* 0x000fe40004800000 */
[C---:B-1----:R-:W-:Y:S02]  /*25d0*/  IADD3 R16, R12.reuse, 0x400, RZ ;  /* 0x000004000c107810 */ /* 0x042fe40007ffe0ff */
[----:B------:R-:W-:Y:S02]  /*25e0*/  FSEL R66, R133, R66, !P1 ;  /* 0x0000004285427208 */ /* 0x000fe40004800000 */
[----:B--2---:R-:W-:Y:S01]  /*25f0*/  IADD3 R18, R12, 0x1c00, RZ ;  /* 0x00001c000c127810 */ /* 0x004fe20007ffe0ff */
[----:B------:R-:W-:Y:S01]  /*2600*/  IMAD.WIDE R12, R16, R97, c[0x0][0x1a0] ;  /* 0x00006800100c7625 */ /* 0x000fe200078e0261 */
[----:B------:R-:W-:-:S02]  /*2610*/  FSEL R46, R135, R46, !P1 ;  /* 0x0000002e872e7208 */ /* 0x000fc40004800000 */
[----:B------:R-:W-:Y:S01]  /*2620*/  FSEL R32, R137, R32, !P1 ;  /* 0x0000002089207208 */ /* 0x000fe20004800000 */
[----:B------:R-:W-:Y:S01]  /*2630*/  IMAD.WIDE R16, R18, R97, c[0x0][0x1a0] ;  /* 0x0000680012107625 */ /* 0x000fe200078e0261 */
[----:B------:R-:W-:Y:S02]  /*2640*/  FSEL R86, R99, R86, !P1 ;  /* 0x0000005663567208 */ /* 0x000fe40004800000 */
[----:B------:R-:W-:Y:S02]  /*2650*/  FSEL R85, R100, R85, !P1 ;  /* 0x0000005564557208 */ /* 0x000fe40004800000 */
[----:B------:R-:W-:Y:S02]  /*2660*/  FSEL R73, R102, R73, !P1 ;  /* 0x0000004966497208 */ /* 0x000fe40004800000 */
[----:B------:R-:W-:Y:S02]  /*2670*/  FSEL R55, R104, R55, !P1 ;  /* 0x0000003768377208 */ /* 0x000fe40004800000 */
[----:B------:R-:W-:Y:S01]  /*2680*/  FSEL R84, R103, R84, !P1 ;  /* 0x0000005467547208 */ /* 0x000fe20004800000 */
[----:B------:R-:W1:Y:S01]  /*2690*/  LDS.128 R8, [R87] ;  /* 0x0000000057087984 */ /* 0x000e620000000c00 */
[----:B------:R-:W-:-:S02]  /*26a0*/  FSEL R82, R105, R82, !P1 ;  /* 0x0000005269527208 */ /* 0x000fc40004800000 */
[----:B------:R-:W-:Y:S01]  /*26b0*/  FSEL R72, R107, R72, !P1 ;  /* 0x000000486b487208 */ /* 0x000fe20004800000 */
[----:B0-----:R0:W-:Y:S01]  /*26c0*/  @!P2 STG.E.128 [R12.64], R4 ;  /* 0x000000040c00a986 */ /* 0x0011e2000c101d04 */
[----:B------:R-:W-:Y:S02]  /*26d0*/  FSEL R52, R15, R52, !P1 ;  /* 0x000000340f347208 */ /* 0x000fe40004800000 */
[----:B------:R-:W-:Y:S02]  /*26e0*/  FSEL R83, R14, R83, !P1 ;  /* 0x000000530e537208 */ /* 0x000fe40004800000 */
[----:B------:R-:W-:Y:S02]  /*26f0*/  FSEL R75, R22, R75, !P1 ;  /* 0x0000004b164b7208 */ /* 0x000fe40004800000 */
[----:B------:R-:W-:Y:S02]  /*2700*/  FSEL R71, R24, R71, !P1 ;  /* 0x0000004718477208 */ /* 0x000fe40004800000 */
[----:B------:R-:W-:-:S02]  /*2710*/  FSEL R51, R26, R51, !P1 ;  /* 0x000000331a337208 */ /* 0x000fc40004800000 */
[----:B------:R-:W-:Y:S02]  /*2720*/  FSEL R76, R23, R76, !P1 ;  /* 0x0000004c174c7208 */ /* 0x000fe40004800000 */
[----:B------:R-:W-:Y:S02]  /*2730*/  FSEL R70, R25, R70, !P1 ;  /* 0x0000004619467208 */ /* 0x000fe40004800000 */
[----:B------:R-:W-:Y:S01]  /*2740*/  FSEL R64, R27, R64, !P1 ;  /* 0x000000401b407208 */ /* 0x000fe20004800000 */
[----:B-1----:R0:W-:Y:S01]  /*2750*/  @!P3 STG.E.128 [R16.64], R8 ;  /* 0x000000081000b986 */ /* 0x0021e2000c101d04 */
[----:B------:R-:W-:Y:S01]  /*2760*/  @P4 CALL.REL.NOINC `(.L_x_1) ;  /* 0x0000001000004944 */ /* 0x000fe20003c00000 */
[----:B------:R-:W-:Y:S05]  /*2770*/  BRA `(.L_x_2) ;  /* 0xffffdf1000007947 */ /* 0x000fea000383ffff */
.L_x_1:
[----:B------:R-:W-:Y:S01]  /*2780*/  FADD R60, R57, R86 ;  /* 0x00000056393c7221 */ /* 0x000fe20000000000 */
[----:B0-----:R-:W-:Y:S01]  /*2790*/  FMUL R11, R86, 0.25 ;  /* 0x3e800000560b7820 */ /* 0x001fe20000400000 */
[----:B------:R-:W-:Y:S01]  /*27a0*/  FADD R61, R55, R84 ;  /* 0x00000054373d7221 */ /* 0x000fe20000000000 */
[C---:B------:R-:W-:Y:S01]  /*27b0*/  FMUL R8, R85.reuse, 0.25 ;  /* 0x3e80000055087820 */ /* 0x040fe20000400000 */
[----:B------:R-:W-:Y:S01]  /*27c0*/  FADD R14, R85, R60 ;  /* 0x0000003c550e7221 */ /* 0x000fe20000000000 */
[C---:B------:R-:W-:Y:S01]  /*27d0*/  FSETP.GEU.AND P5, PT, |R60|.reuse, 1.175494350822287508e-38, PT ;  /* 0x008000003c00780b */ /* 0x040fe20003fae200 */
[C---:B------:R-:W-:Y:S01]  /*27e0*/  FMUL R7, R60.reuse, 0.25 ;  /* 0x3e8000003c077820 */ /* 0x040fe20000400000 */
[----:B------:R-:W-:Y:S01]  /*27f0*/  FSETP.GT.AND P4, PT, |R60|, 8.50705917302346158658e+37, PT ;  /* 0x7e8000003c00780b */ /* 0x000fe20003f84200 */
[----:B------:R-:W-:Y:S01]  /*2800*/  FMUL R15, R84, 0.25 ;  /* 0x3e800000540f7820 */ /* 0x000fe20000400000 */
[----:B------:R-:W-:Y:S01]  /*2810*/  FSETP.GT.AND P6, PT, |R14|, 8.50705917302346158658e+37, PT ;  /* 0x7e8000000e00780b */ /* 0x000fe20003fc4200 */
[----:B------:R-:W-:Y:S01]  /*2820*/  FADD R17, R82, R61 ;  /* 0x0000003d52117221 */ /* 0x000fe20000000000 */
[----:B------:R-:W-:Y:S01]  /*2830*/  FSEL R9, R7, R60, P4 ;  /* 0x0000003c07097208 */ /* 0x000fe20002000000 */
[----:B------:R-:W-:Y:S01]  /*2840*/  FMUL R7, R14, 0.25 ;  /* 0x3e8000000e077820 */ /* 0x000fe20000400000 */
[----:B------:R-:W-:Y:S01]  /*2850*/  FSEL R11, R11, R86, P4 ;  /* 0x000000560b0b7208 */ /* 0x000fe20002000000 */
[----:B------:R-:W-:Y:S01]  /*2860*/  FADD R58, R52, R83 ;  /* 0x00000053343a7221 */ /* 0x000fe20000000000 */
[----:B------:R-:W-:Y:S01]  /*2870*/  FSETP.GEU.AND P4, PT, |R61|, 1.175494350822287508e-38, PT ;  /* 0x008000003d00780b */ /* 0x000fe20003f8e200 */
[----:B------:R-:W-:Y:S01]  /*2880*/  FMUL R10, R83, 0.25 ;  /* 0x3e800000530a7820 */ /* 0x000fe20000400000 */
[----:B------:R-:W-:Y:S01]  /*2890*/  FSEL R16, R8, R85, P6 ;  /* 0x0000005508107208 */ /* 0x000fe20003000000 */
[----:B------:R-:W-:Y:S01]  /*28a0*/  FMUL R8, R61, 0.25 ;  /* 0x3e8000003d087820 */ /* 0x000fe20000400000 */
[----:B------:R-:W-:Y:S01]  /*28b0*/  @!P5 FMUL R9, R9, 16777216 ;  /* 0x4b8000000909d820 */ /* 0x000fe20000400000 */
[----:B------:R-:W-:Y:S01]  /*28c0*/  @!P5 FMUL R11, R11, 16777216 ;  /* 0x4b8000000b0bd820 */ /* 0x000fe20000400000 */
[----:B------:R-:W-:Y:S01]  /*28d0*/  FSETP.GT.AND P5, PT, |R61|, 8.50705917302346158658e+37, PT ;  /* 0x7e8000003d00780b */ /* 0x000fe20003fa4200 */
[----:B------:R-:W-:Y:S01]  /*28e0*/  FADD R12, R75, R58 ;  /* 0x0000003a4b0c7221 */ /* 0x000fe20000000000 */
[----:B------:R-:W-:Y:S01]  /*28f0*/  FSEL R13, R7, R14, P6 ;  /* 0x0000000e070d7208 */ /* 0x000fe20003000000 */
[----:B------:R-:W-:Y:S01]  /*2900*/  FMUL R7, R82, 0.25 ;  /* 0x3e80000052077820 */ /* 0x000fe20000400000 */
[----:B------:R-:W-:Y:S01]  /*2910*/  FSEL R20, R8, R61, P5 ;  /* 0x0000003d08147208 */ /* 0x000fe20002800000 */
[----:B------:R-:W-:Y:S01]  /*2920*/  FMUL R8, R17, 0.25 ;  /* 0x3e80000011087820 */ /* 0x000fe20000400000 */
[----:B------:R-:W-:Y:S01]  /*2930*/  FSEL R21, R15, R84, P5 ;  /* 0x000000540f157208 */ /* 0x000fe20002800000 */
[----:B------:R-:W-:Y:S01]  /*2940*/  FADD R63, R51, R76 ;  /* 0x0000004c333f7221 */ /* 0x000fe20000000000 */
[----:B------:R-:W-:Y:S01]  /*2950*/  FSETP.GT.AND P6, PT, |R17|, 8.50705917302346158658e+37, PT ;  /* 0x7e8000001100780b */ /* 0x000fe20003fc4200 */
[----:B------:R-:W-:Y:S01]  /*2960*/  @!P4 FMUL R20, R20, 16777216 ;  /* 0x4b8000001414c820 */ /* 0x000fe20000400000 */
[----:B------:R-:W-:Y:S01]  /*2970*/  FSETP.GEU.AND P5, PT, |R14|, 1.175494350822287508e-38, PT ;  /* 0x008000000e00780b */ /* 0x000fe20003fae200 */
[----:B------:R-:W-:Y:S01]  /*2980*/  @!P4 FMUL R21, R21, 16777216 ;  /* 0x4b8000001515c820 */ /* 0x000fe20000400000 */
[----:B------:R-:W-:Y:S01]  /*2990*/  FSETP.GEU.AND P4, PT, |R58|, 1.175494350822287508e-38, PT ;  /* 0x008000003a00780b */ /* 0x000fe20003f8e200 */
[----:B------:R-:W-:Y:S01]  /*29a0*/  FMUL R19, R76, 0.25 ;  /* 0x3e8000004c137820 */ /* 0x000fe20000400000 */
[----:B------:R-:W-:Y:S01]  /*29b0*/  FSEL R82, R7, R82, P6 ;  /* 0x0000005207527208 */ /* 0x000fe20003000000 */
[----:B------:R-:W-:Y:S01]  /*29c0*/  FMUL R7, R58, 0.25 ;  /* 0x3e8000003a077820 */ /* 0x000fe20000400000 */
[----:B------:R-:W-:Y:S01]  /*29d0*/  FSEL R23, R8, R17, P6 ;  /* 0x0000001108177208 */ /* 0x000fe20003000000 */
[----:B------:R-:W-:Y:S01]  /*29e0*/  FMUL R8, R75, 0.25 ;  /* 0x3e8000004b087820 */ /* 0x000fe20000400000 */
[----:B------:R-:W-:Y:S01]  /*29f0*/  FSETP.GT.AND P6, PT, |R58|, 8.50705917302346158658e+37, PT ;  /* 0x7e8000003a00780b */ /* 0x000fe20003fc4200 */
[----:B------:R-:W-:Y:S01]  /*2a00*/  FMUL R18, R73, 0.25 ;  /* 0x3e80000049127820 */ /* 0x000fe20000400000 */
[----:B------:R-:W-:Y:S01]  /*2a10*/  FMUL R24, R63, 0.25 ;  /* 0x3e8000003f187820 */ /* 0x000fe20000400000 */
[----:B------:R-:W-:Y:S01]  /*2a20*/  FADD R78, R79, R78 ;  /* 0x0000004e4f4e7221 */ /* 0x000fe20000000000 */
[----:B------:R-:W-:Y:S01]  /*2a30*/  FSEL R22, R7, R58, P6 ;  /* 0x0000003a07167208 */ /* 0x000fe20003000000 */
[----:B------:R-:W-:Y:S01]  /*2a40*/  FMUL R7, R12, 0.25 ;  /* 0x3e8000000c077820 */ /* 0x000fe20000400000 */
[----:B------:R-:W-:Y:S01]  /*2a50*/  FSEL R83, R10, R83, P6 ;  /* 0x000000530a537208 */ /* 0x000fe20003000000 */
[----:B------:R-:W-:Y:S01]  /*2a60*/  @!P5 FMUL R13, R13, 16777216 ;  /* 0x4b8000000d0dd820 */ /* 0x000fe20000400000 */
[----:B------:R-:W-:Y:S01]  /*2a70*/  FSETP.GT.AND P6, PT, |R12|, 8.50705917302346158658e+37, PT ;  /* 0x7e8000000c00780b */ /* 0x000fe20003fc4200 */
[----:B------:R-:W-:Y:S01]  /*2a80*/  @!P4 FMUL R22, R22, 16777216 ;  /* 0x4b8000001616c820 */ /* 0x000fe20000400000 */
[----:B------:R-:W-:Y:S01]  /*2a90*/  @!P5 FMUL R16, R16, 16777216 ;  /* 0x4b8000001010d820 */ /* 0x000fe20000400000 */
[----:B------:R-:W-:Y:S01]  /*2aa0*/  @!P4 FMUL R83, R83, 16777216 ;  /* 0x4b8000005353c820 */ /* 0x000fe20000400000 */
[----:B------:R-:W-:Y:S01]  /*2ab0*/  FSETP.GEU.AND P4, PT, |R12|, 1.175494350822287508e-38, PT ;  /* 0x008000000c00780b */ /* 0x000fe20003f8e200 */
[C---:B------:R-:W-:Y:S01]  /*2ac0*/  FMUL R25, R72.reuse, 0.25 ;  /* 0x3e80000048197820 */ /* 0x040fe20000400000 */
[----:B------:R-:W-:Y:S01]  /*2ad0*/  FSETP.GEU.AND P5, PT, |R17|, 1.175494350822287508e-38, PT ;  /* 0x008000001100780b */ /* 0x000fe20003fae200 */
[----:B------:R0:W1:Y:S01]  /*2ae0*/  MUFU.RCP R10, R9 ;  /* 0x00000009000a7308 */ /* 0x0000620000001000 */
[----:B------:R-:W-:Y:S01]  /*2af0*/  FSEL R26, R7, R12, P6 ;  /* 0x0000000c071a7208 */ /* 0x000fe20003000000 */
[----:B------:R-:W-:Y:S01]  /*2b00*/  FADD R7, R72, R17 ;  /* 0x0000001148077221 */ /* 0x000fe20000000000 */
[----:B------:R-:W-:Y:S01]  /*2b10*/  FSEL R59, R8, R75, P6 ;  /* 0x0000004b083b7208 */ /* 0x000fe20003000000 */
[----:B------:R-:W-:Y:S01]  /*2b20*/  FADD R8, R73, R14 ;  /* 0x0000000e49087221 */ /* 0x000fe20000000000 */
[----:B------:R-:W-:Y:S01]  /*2b30*/  FSETP.GT.AND P6, PT, |R63|, 8.50705917302346158658e+37, PT ;  /* 0x7e8000003f00780b */ /* 0x000fe20003fc4200 */
[----:B------:R-:W-:Y:S01]  /*2b40*/  FADD R81, R81, R80 ;  /* 0x0000005051517221 */ /* 0x000fe20000000000 */
[----:B------:R-:W-:Y:S01]  /*2b50*/  FADD R27, R70, R63 ;  /* 0x0000003f461b7221 */ /* 0x000fe20000000000 */
[----:B------:R-:W-:Y:S01]  /*2b60*/  FMUL R15, R8, 0.25 ;  /* 0x3e800000080f7820 */ /* 0x000fe20000400000 */
[----:B------:R-:W-:Y:S01]  /*2b70*/  FSEL R79, R19, R76, P6 ;  /* 0x0000004c134f7208 */ /* 0x000fe20003000000 */
[----:B------:R-:W-:Y:S01]  /*2b80*/  @!P4 FMUL R26, R26, 16777216 ;  /* 0x4b8000001a1ac820 */ /* 0x000fe20000400000 */
[----:B------:R-:W-:Y:S01]  /*2b90*/  @!P4 FMUL R59, R59, 16777216 ;  /* 0x4b8000003b3bc820 */ /* 0x000fe20000400000 */
[----:B------:R-:W-:Y:S01]  /*2ba0*/  FSETP.GT.AND P4, PT, |R8|, 8.50705917302346158658e+37, PT ;  /* 0x7e8000000800780b */ /* 0x000fe20003f84200 */
[----:B0-----:R-:W-:Y:S01]  /*2bb0*/  FADD R9, R71, R12 ;  /* 0x0000000c47097221 */ /* 0x001fe20000000000 */
[----:B------:R-:W-:Y:S01]  /*2bc0*/  FSEL R74, R24, R63, P6 ;  /* 0x0000003f184a7208 */ /* 0x000fe20003000000 */
[----:B------:R-:W-:Y:S01]  /*2bd0*/  FMUL R24, R7, 0.25 ;  /* 0x3e80000007187820 */ /* 0x000fe20000400000 */
[----:B------:R-:W-:Y:S01]  /*2be0*/  FSEL R73, R18, R73, P4 ;  /* 0x0000004912497208 */ /* 0x000fe20002000000 */
[----:B------:R-:W-:Y:S01]  /*2bf0*/  @!P5 FMUL R23, R23, 16777216 ;  /* 0x4b8000001717d820 */ /* 0x000fe20000400000 */
[----:B------:R-:W-:Y:S01]  /*2c00*/  FSEL R19, R15, R8, P4 ;  /* 0x000000080f137208 */ /* 0x000fe20002000000 */
[----:B------:R-:W-:Y:S01]  /*2c10*/  @!P5 FMUL R82, R82, 16777216 ;  /* 0x4b8000005252d820 */ /* 0x000fe20000400000 */
[----:B------:R-:W-:Y:S01]  /*2c20*/  FSETP.GT.AND P4, PT, |R7|, 8.50705917302346158658e+37, PT ;  /* 0x7e8000000700780b */ /* 0x000fe20003f84200 */
[----:B------:R-:W-:Y:S01]  /*2c30*/  FMUL R76, R9, 0.25 ;  /* 0x3e800000094c7820 */ /* 0x000fe20000400000 */
[----:B------:R-:W-:Y:S01]  /*2c40*/  FSETP.GEU.AND P5, PT, |R63|, 1.175494350822287508e-38, PT ;  /* 0x008000003f00780b */ /* 0x000fe20003fae200 */
[----:B------:R0:W2:Y:S01]  /*2c50*/  MUFU.RCP R18, R22 ;  /* 0x0000001600127308 */ /* 0x0000a20000001000 */
[----:B------:R-:W-:Y:S01]  /*2c60*/  FSEL R75, R25, R72, P4 ;  /* 0x00000048194b7208 */ /* 0x000fe20002000000 */
[----:B------:R-:W-:Y:S01]  /*2c70*/  FMUL R72, R71, 0.25 ;  /* 0x3e80000047487820 */ /* 0x000fe20000400000 */
[----:B------:R-:W-:Y:S01]  /*2c80*/  FSEL R54, R24, R7, P4 ;  /* 0x0000000718367208 */ /* 0x000fe20002000000 */
[----:B------:R-:W-:Y:S01]  /*2c90*/  FADD R85, R67, R66 ;  /* 0x0000004243557221 */ /* 0x000fe20000000000 */
[----:B------:R-:W-:Y:S01]  /*2ca0*/  FSETP.GT.AND P4, PT, |R9|, 8.50705917302346158658e+37, PT ;  /* 0x7e8000000900780b */ /* 0x000fe20003f84200 */
[----:B------:R-:W-:Y:S01]  /*2cb0*/  FMUL R67, R64, 0.25 ;  /* 0x3e80000040437820 */ /* 0x000fe20000400000 */
[----:B------:R-:W-:Y:S01]  /*2cc0*/  FSETP.GT.AND P6, PT, |R27|, 8.50705917302346158658e+37, PT ;  /* 0x7e8000001b00780b */ /* 0x000fe20003fc4200 */
[----:B------:R-:W3:Y:S01]  /*2cd0*/  MUFU.RCP R20, R20 ;  /* 0x0000001400147308 */ /* 0x000ee20000001000 */
[----:B------:R-:W-:Y:S01]  /*2ce0*/  FSEL R80, R72, R71, P4 ;  /* 0x0000004748507208 */ /* 0x000fe20002000000 */
[----:B------:R-:W-:Y:S01]  /*2cf0*/  FMUL R71, R70, 0.25 ;  /* 0x3e80000046477820 */ /* 0x000fe20000400000 */
[----:B------:R-:W-:Y:S01]  /*2d00*/  FSEL R77, R76, R9, P4 ;  /* 0x000000094c4d7208 */ /* 0x000fe20002000000 */
[----:B------:R-:W-:Y:S01]  /*2d10*/  @!P5 FMUL R74, R74, 16777216 ;  /* 0x4b8000004a4ad820 */ /* 0x000fe20000400000 */
[----:B------:R-:W-:Y:S01]  /*2d20*/  FSETP.GEU.AND P4, PT, |R8|, 1.175494350822287508e-38, PT ;  /* 0x008000000800780b */ /* 0x000fe20003f8e200 */
[----:B------:R-:W-:Y:S01]  /*2d30*/  @!P5 FMUL R79, R79, 16777216 ;  /* 0x4b8000004f4fd820 */ /* 0x000fe20000400000 */
[C---:B------:R-:W-:Y:S01]  /*2d40*/  FSETP.GEU.AND P5, PT, |R27|.reuse, 1.175494350822287508e-38, PT ;  /* 0x008000001b00780b */ /* 0x040fe20003fae200 */
[----:B0-----:R-:W-:Y:S01]  /*2d50*/  FMUL R22, R27, 0.25 ;  /* 0x3e8000001b167820 */ /* 0x001fe20000400000 */
[----:B------:R-:W-:Y:S01]  /*2d60*/  FSEL R70, R71, R70, P6 ;  /* 0x0000004647467208 */ /* 0x000fe20003000000 */
[----:B------:R-:W0:Y:S01]  /*2d70*/  MUFU.RCP R13, R13 ;  /* 0x0000000d000d7308 */ /* 0x000e220000001000 */
[----:B-1----:R-:W-:Y:S01]  /*2d80*/  FMUL R10, R10, R11 ;  /* 0x0000000b0a0a7220 */ /* 0x002fe20000400000 */
[----:B--2---:R-:W-:Y:S01]  /*2d90*/  FMUL R18, R18, R83 ;  /* 0x0000005312127220 */ /* 0x004fe20000400000 */
[----:B------:R-:W-:Y:S01]  /*2da0*/  FSEL R25, R22, R27, P6 ;  /* 0x0000001b16197208 */ /* 0x000fe20003000000 */
[----:B------:R-:W-:Y:S01]  /*2db0*/  FADD R22, R64, R27 ;  /* 0x0000001b40167221 */ /* 0x000fe20000000000 */
[----:B------:R-:W-:Y:S01]  /*2dc0*/  FADD R72, R69, R68 ;  /* 0x0000004445487221 */ /* 0x000fe20000000000 */
[----:B---3--:R-:W-:Y:S01]  /*2dd0*/  FMUL R20, R20, R21 ;  /* 0x0000001514147220 */ /* 0x008fe20000400000 */
[----:B------:R-:W-:Y:S01]  /*2de0*/  FADD R68, -R45, R62 ;  /* 0x0000003e2d447221 */ /* 0x000fe20000000100 */
[----:B------:R-:W-:Y:S01]  /*2df0*/  @!P4 FMUL R19, R19, 16777216 ;  /* 0x4b8000001313c820 */ /* 0x000fe20000400000 */
[----:B------:R-:W-:Y:S01]  /*2e00*/  @!P4 FMUL R73, R73, 16777216 ;  /* 0x4b8000004949c820 */ /* 0x000fe20000400000 */
[----:B------:R-:W-:Y:S01]  /*2e10*/  FSETP.GEU.AND P4, PT, |R7|, 1.175494350822287508e-38, PT ;  /* 0x008000000700780b */ /* 0x000fe20003f8e200 */
[----:B------:R-:W-:Y:S01]  /*2e20*/  @!P5 FMUL R25, R25, 16777216 ;  /* 0x4b8000001919d820 */ /* 0x000fe20000400000 */
[----:B------:R-:W-:Y:S01]  /*2e30*/  @!P5 FMUL R70, R70, 16777216 ;  /* 0x4b8000004646d820 */ /* 0x000fe20000400000 */
[----:B------:R-:W-:Y:S01]  /*2e40*/  FSETP.GEU.AND P5, PT, |R9|, 1.175494350822287508e-38, PT ;  /* 0x008000000900780b */ /* 0x000fe20003fae200 */
[----:B------:R-:W1:Y:S01]  /*2e50*/  MUFU.RCP R74, R74 ;  /* 0x0000004a004a7308 */ /* 0x000e620000001000 */
[C---:B------:R-:W-:Y:S01]  /*2e60*/  FSETP.GT.AND P6, PT, |R22|.reuse, 8.50705917302346158658e+37, PT ;  /* 0x7e8000001600780b */ /* 0x040fe20003fc4200 */
[----:B------:R-:W-:Y:S01]  /*2e70*/  FMUL R87, R22, 0.25 ;  /* 0x3e80000016577820 */ /* 0x000fe20000400000 */
[----:B0-----:R-:W-:Y:S01]  /*2e80*/  FMUL R13, R13, R16 ;  /* 0x000000100d0d7220 */ /* 0x001fe20000400000 */
[----:B------:R-:W-:Y:S01]  /*2e90*/  FADD R21, R9, R9 ;  /* 0x0000000909157221 */ /* 0x000fe20000000000 */
[----:B------:R-:W-:Y:S01]  /*2ea0*/  FSEL R89, R67, R64, P6 ;  /* 0x0000004043597208 */ /* 0x000fe20003000000 */
[----:B------:R-:W-:Y:S01]  /*2eb0*/  FADD R65, -R50, R65 ;  /* 0x0000004132417221 */ /* 0x000fe20000000100 */
[----:B------:R-:W-:Y:S01]  /*2ec0*/  FSEL R84, R87, R22, P6 ;  /* 0x0000001657547208 */ /* 0x000fe20003000000 */
[----:B------:R-:W0:Y:S01]  /*2ed0*/  MUFU.RCP R26, R26 ;  /* 0x0000001a001a7308 */ /* 0x000e220000001000 */
[----:B------:R-:W-:Y:S01]  /*2ee0*/  @!P4 FMUL R54, R54, 16777216 ;  /* 0x4b8000003636c820 */ /* 0x000fe20000400000 */
[----:B------:R-:W-:Y:S01]  /*2ef0*/  @!P4 FMUL R75, R75, 16777216 ;  /* 0x4b8000004b4bc820 */ /* 0x000fe20000400000 */
[----:B------:R-:W-:Y:S01]  /*2f00*/  FSETP.NEU.AND P4, PT, R60, RZ, PT ;  /* 0x000000ff3c00720b */ /* 0x000fe20003f8d000 */
[----:B------:R-:W-:Y:S01]  /*2f10*/  @!P5 FMUL R77, R77, 16777216 ;  /* 0x4b8000004d4dd820 */ /* 0x000fe20000400000 */
[----:B------:R-:W-:Y:S01]  /*2f20*/  @!P5 FMUL R80, R80, 16777216 ;  /* 0x4b8000005050d820 */ /* 0x000fe20000400000 */
[----:B------:R-:W-:Y:S01]  /*2f30*/  FSETP.NEU.AND P5, PT, R61, RZ, PT ;  /* 0x000000ff3d00720b */ /* 0x000fe20003fad000 */
[----:B------:R-:W-:Y:S01]  /*2f40*/  FMUL R102, R21, 0.25 ;  /* 0x3e80000015667820 */ /* 0x000fe20000400000 */
[----:B------:R-:W2:Y:S01]  /*2f50*/  MUFU.RCP R23, R23 ;  /* 0x0000001700177308 */ /* 0x000ea20000001000 */
[----:B------:R-:W-:Y:S01]  /*2f60*/  FSEL R64, R10, RZ, P4 ;  /* 0x000000ff0a407208 */ /* 0x000fe20002000000 */
[----:B-1----:R-:W-:Y:S01]  /*2f70*/  FMUL R74, R74, R79 ;  /* 0x0000004f4a4a7220 */ /* 0x002fe20000400000 */
[----:B------:R-:W-:Y:S01]  /*2f80*/  FSETP.NEU.AND P4, PT, R58, RZ, PT ;  /* 0x000000ff3a00720b */ /* 0x000fe20003f8d000 */
[----:B------:R-:W-:Y:S01]  /*2f90*/  FADD R56, -R43, R56 ;  /* 0x000000382b387221 */ /* 0x000fe20000000100 */
[----:B------:R-:W-:Y:S01]  /*2fa0*/  FSEL R67, R20, RZ, P5 ;  /* 0x000000ff14437208 */ /* 0x000fe20002800000 */
[----:B------:R-:W-:Y:S01]  /*2fb0*/  FMUL R20, R65, R65 ;  /* 0x0000004141147220 */ /* 0x000fe20000400000 */
[----:B------:R-:W-:Y:S01]  /*2fc0*/  FSEL R71, R18, RZ, P4 ;  /* 0x000000ff12477208 */ /* 0x000fe20002000000 */
[----:B------:R-:W1:Y:S01]  /*2fd0*/  MUFU.RCP R25, R25 ;  /* 0x0000001900197308 */ /* 0x000e620000001000 */
[----:B------:R-:W-:Y:S01]  /*2fe0*/  FSETP.NEU.AND P4, PT, R14, RZ, PT ;  /* 0x000000ff0e00720b */ /* 0x000fe20003f8d000 */
[----:B0-----:R-:W-:Y:S01]  /*2ff0*/  FMUL R26, R26, R59 ;  /* 0x0000003b1a1a7220 */ /* 0x001fe20000400000 */
[----:B------:R-:W-:Y:S01]  /*3000*/  FSETP.NEU.AND P5, PT, R63, RZ, PT ;  /* 0x000000ff3f00720b */ /* 0x000fe20003fad000 */
[----:B------:R-:W-:Y:S01]  /*3010*/  FMUL R57, R57, R20 ;  /* 0x0000001439397220 */ /* 0x000fe20000400000 */
[----:B------:R-:W-:Y:S01]  /*3020*/  FSETP.NEU.AND P6, PT, R12, RZ, PT ;  /* 0x000000ff0c00720b */ /* 0x000fe20003fcd000 */
[----:B------:R-:W-:Y:S01]  /*3030*/  FMUL R20, R68, R68 ;  /* 0x0000004444147220 */ /* 0x000fe20000400000 */
[----:B------:R-:W-:Y:S01]  /*3040*/  FSEL R66, R13, RZ, P4 ;  /* 0x000000ff0d427208 */ /* 0x000fe20002000000 */
[----:B--2---:R-:W-:Y:S01]  /*3050*/  FMUL R23, R23, R82 ;  /* 0x0000005217177220 */ /* 0x004fe20000400000 */
[----:B------:R-:W-:Y:S01]  /*3060*/  FSEL R82, R74, RZ, P5 ;  /* 0x000000ff4a527208 */ /* 0x000fe20002800000 */
[----:B------:R0:W-:Y:S01]  /*3070*/  MUFU.RCP R62, R19 ;  /* 0x00000013003e7308 */ /* 0x0001e20000001000 */
[----:B------:R-:W-:Y:S01]  /*3080*/  FSETP.GEU.AND P4, PT, |R22|, 1.175494350822287508e-38, PT ;  /* 0x008000001600780b */ /* 0x000fe20003f8e200 */
[----:B------:R-:W-:Y:S01]  /*3090*/  FMUL R55, R55, R20 ;  /* 0x0000001437377220 */ /* 0x000fe20000400000 */
[----:B------:R-:W-:Y:S01]  /*30a0*/  FSETP.NEU.AND P5, PT, R17, RZ, PT ;  /* 0x000000ff1100720b */ /* 0x000fe20003fad000 */
[----:B------:R-:W-:Y:S01]  /*30b0*/  FFMA R50, R65, R64, R50 ;  /* 0x0000004041327223 */ /* 0x000fe20000000032 */
[----:B------:R-:W-:Y:S01]  /*30c0*/  FSEL R74, R26, RZ, P6 ;  /* 0x000000ff1a4a7208 */ /* 0x000fe20003000000 */
[----:B------:R-:W-:Y:S01]  /*30d0*/  FADD R26, R8, R8 ;  /* 0x00000008081a7221 */ /* 0x000fe20000000000 */
[----:B-1----:R-:W-:Y:S01]  /*30e0*/  FMUL R70, R25, R70 ;  /* 0x0000004619467220 */ /* 0x002fe20000400000 */
[----:B------:R-:W-:Y:S01]  /*30f0*/  FSEL R69, R23, RZ, P5 ;  /* 0x000000ff17457208 */ /* 0x000fe20002800000 */
[----:B------:R-:W-:Y:S01]  /*3100*/  FADD R25, R7, R7 ;  /* 0x0000000707197221 */ /* 0x000fe20000000000 */
[----:B------:R-:W-:Y:S01]  /*3110*/  FSETP.NEU.AND P5, PT, R27, RZ, PT ;  /* 0x000000ff1b00720b */ /* 0x000fe20003fad000 */
[C---:B------:R-:W-:Y:S01]  /*3120*/  FADD R16, R26.reuse, R26 ;  /* 0x0000001a1a107221 */ /* 0x040fe20000000000 */
[C---:B------:R-:W-:Y:S01]  /*3130*/  FSETP.GEU.AND P6, PT, |R26|.reuse, 1.175494350822287508e-38, PT ;  /* 0x008000001a00780b */ /* 0x040fe20003fce200 */
[----:B------:R-:W-:Y:S01]  /*3140*/  FMUL R11, R26, 0.25 ;  /* 0x3e8000001a0b7820 */ /* 0x000fe20000400000 */
[----:B------:R-:W-:Y:S01]  /*3150*/  FSEL R83, R70, RZ, P5 ;  /* 0x000000ff46537208 */ /* 0x000fe20002800000 */
[----:B------:R-:W-:Y:S01]  /*3160*/  @!P4 FMUL R84, R84, 16777216 ;  /* 0x4b8000005454c820 */ /* 0x000fe20000400000 */
[----:B------:R-:W-:Y:S01]  /*3170*/  FSETP.GT.AND P5, PT, |R26|, 8.50705917302346158658e+37, PT ;  /* 0x7e8000001a00780b */ /* 0x000fe20003fa4200 */
[----:B------:R-:W-:Y:S01]  /*3180*/  @!P4 FMUL R89, R89, 16777216 ;  /* 0x4b8000005959c820 */ /* 0x000fe20000400000 */
[C---:B------:R-:W-:Y:S01]  /*3190*/  FSETP.GEU.AND P4, PT, |R16|.reuse, 1.175494350822287508e-38, PT ;  /* 0x008000001000780b */ /* 0x040fe20003f8e200 */
[C---:B------:R-:W-:Y:S01]  /*31a0*/  FADD R13, R16.reuse, R16 ;  /* 0x00000010100d7221 */ /* 0x040fe20000000000 */
[----:B------:R-:W-:Y:S01]  /*31b0*/  FSEL R91, R15, R8, P5 ;  /* 0x000000080f5b7208 */ /* 0x000fe20002800000 */
[C---:B------:R-:W-:Y:S01]  /*31c0*/  FMUL R15, R16.reuse, 0.25 ;  /* 0x3e800000100f7820 */ /* 0x040fe20000400000 */
[----:B------:R-:W-:Y:S01]  /*31d0*/  FSEL R86, R11, R26, P5 ;  /* 0x0000001a0b567208 */ /* 0x000fe20002800000 */
[----:B------:R-:W-:Y:S01]  /*31e0*/  FMUL R18, R13, 0.25 ;  /* 0x3e8000000d127820 */ /* 0x000fe20000400000 */
[----:B------:R-:W-:Y:S01]  /*31f0*/  FSETP.GT.AND P5, PT, |R16|, 8.50705917302346158658e+37, PT ;  /* 0x7e8000001000780b */ /* 0x000fe20003fa4200 */
[----:B------:R-:W-:Y:S01]  /*3200*/  @!P6 FMUL R91, R91, 16777216 ;  /* 0x4b8000005b5be820 */ /* 0x000fe20000400000 */
[----:B------:R-:W-:Y:S01]  /*3210*/  FADD R10, R13, R13 ;  /* 0x0000000d0d0a7221 */ /* 0x000fe20000000000 */
[----:B------:R-:W-:Y:S01]  /*3220*/  @!P6 FMUL R86, R86, 16777216 ;  /* 0x4b8000005656e820 */ /* 0x000fe20000400000 */
[----:B------:R-:W-:Y:S01]  /*3230*/  FSEL R88, R15, R16, P5 ;  /* 0x000000100f587208 */ /* 0x000fe20002800000 */
[----:B------:R-:W-:Y:S01]  /*3240*/  FMUL R94, R25, 0.25 ;  /* 0x3e800000195e7820 */ /* 0x000fe20000400000 */
[----:B------:R-:W-:Y:S01]  /*3250*/  FSEL R93, R11, R26, P5 ;  /* 0x0000001a0b5d7208 */ /* 0x000fe20002800000 */
[----:B------:R-:W-:Y:S01]  /*3260*/  FMUL R59, R10, 0.25 ;  /* 0x3e8000000a3b7820 */ /* 0x000fe20000400000 */
[C---:B------:R-:W-:Y:S01]  /*3270*/  FSETP.GEU.AND P6, PT, |R13|.reuse, 1.175494350822287508e-38, PT ;  /* 0x008000000d00780b */ /* 0x040fe20003fce200 */
[----:B------:R-:W-:Y:S01]  /*3280*/  @!P4 FMUL R88, R88, 16777216 ;  /* 0x4b8000005858c820 */ /* 0x000fe20000400000 */
[----:B------:R-:W-:Y:S01]  /*3290*/  FSETP.GT.AND P5, PT, |R13|, 8.50705917302346158658e+37, PT ;  /* 0x7e8000000d00780b */ /* 0x000fe20003fa4200 */
[----:B------:R-:W-:Y:S01]  /*32a0*/  @!P4 FMUL R93, R93, 16777216 ;  /* 0x4b8000005d5dc820 */ /* 0x000fe20000400000 */
[----:B------:R-:W-:Y:S01]  /*32b0*/  FSETP.GEU.AND P4, PT, |R10|, 1.175494350822287508e-38, PT ;  /* 0x008000000a00780b */ /* 0x000fe20003f8e200 */
[----:B------:R1:W2:Y:S01]  /*32c0*/  MUFU.RCP R70, R54 ;  /* 0x0000003600467308 */ /* 0x0002a20000001000 */
[----:B------:R-:W-:Y:S01]  /*32d0*/  FSEL R90, R18, R13, P5 ;  /* 0x0000000d125a7208 */ /* 0x000fe20002800000 */
[----:B------:R-:W-:Y:S01]  /*32e0*/  FADD R23, R22, R22 ;  /* 0x0000001616177221 */ /* 0x000fe20000000000 */
[----:B------:R-:W-:Y:S01]  /*32f0*/  FSEL R95, R15, R16, P5 ;  /* 0x000000100f5f7208 */ /* 0x000fe20002800000 */
[----:B------:R-:W-:Y:S01]  /*3300*/  FFMA R45, R68, R67, R45 ;  /* 0x00000043442d7223 */ /* 0x000fe2000000002d */
[----:B------:R-:W-:Y:S01]  /*3310*/  FSETP.GT.AND P5, PT, |R10|, 8.50705917302346158658e+37, PT ;  /* 0x7e8000000a00780b */ /* 0x000fe20003fa4200 */
[----:B------:R-:W-:Y:S01]  /*3320*/  FMUL R110, R23, 0.25 ;  /* 0x3e800000176e7820 */ /* 0x000fe20000400000 */
[----:B------:R-:W-:Y:S01]  /*3330*/  FADD R53, -R44, R53 ;  /* 0x000000352c357221 */ /* 0x000fe20000000100 */
[----:B------:R-:W-:Y:S01]  /*3340*/  @!P6 FMUL R90, R90, 16777216 ;  /* 0x4b8000005a5ae820 */ /* 0x000fe20000400000 */
[----:B------:R-:W-:Y:S01]  /*3350*/  FSEL R92, R59, R10, P5 ;  /* 0x0000000a3b5c7208 */ /* 0x000fe20002800000 */
[----:B------:R-:W-:Y:S01]  /*3360*/  @!P6 FMUL R95, R95, 16777216 ;  /* 0x4b8000005f5fe820 */ /* 0x000fe20000400000 */
[----:B------:R-:W-:Y:S01]  /*3370*/  FSEL R97, R18, R13, P5 ;  /* 0x0000000d12617208 */ /* 0x000fe20002800000 */
[C---:B------:R-:W-:Y:S01]  /*3380*/  FADD R18, R25.reuse, R25 ;  /* 0x0000001919127221 */ /* 0x040fe20000000000 */
[C---:B------:R-:W-:Y:S01]  /*3390*/  FSETP.GEU.AND P5, PT, |R25|.reuse, 1.175494350822287508e-38, PT ;  /* 0x008000001900780b */ /* 0x040fe20003fae200 */
[----:B------:R-:W-:Y:S01]  /*33a0*/  @!P4 FMUL R92, R92, 16777216 ;  /* 0x4b8000005c5cc820 */ /* 0x000fe20000400000 */
[----:B------:R-:W-:Y:S01]  /*33b0*/  FSETP.GT.AND P6, PT, |R25|, 8.50705917302346158658e+37, PT ;  /* 0x7e8000001900780b */ /* 0x000fe20003fc4200 */
[----:B------:R-:W-:Y:S01]  /*33c0*/  @!P4 FMUL R97, R97, 16777216 ;  /* 0x4b8000006161c820 */ /* 0x000fe20000400000 */
[C---:B------:R-:W-:Y:S01]  /*33d0*/  FADD R15, R18.reuse, R18 ;  /* 0x00000012120f7221 */ /* 0x040fe20000000000 */
[C---:B------:R-:W-:Y:S01]  /*33e0*/  FSETP.GEU.AND P4, PT, |R18|.reuse, 1.175494350822287508e-38, PT ;  /* 0x008000001200780b */ /* 0x040fe20003f8e200 */
[----:B0-----:R-:W-:Y:S01]  /*33f0*/  FMUL R19, R18, 0.25 ;  /* 0x3e80000012137820 */ /* 0x001fe20000400000 */
[----:B------:R-:W-:Y:S01]  /*3400*/  FSEL R96, R94, R25, P6 ;  /* 0x000000195e607208 */ /* 0x000fe20003000000 */
[C---:B------:R-:W-:Y:S01]  /*3410*/  FADD R11, R15.reuse, R15 ;  /* 0x0000000f0f0b7221 */ /* 0x040fe20000000000 */
[----:B------:R-:W-:Y:S01]  /*3420*/  FSEL R99, R24, R7, P6 ;  /* 0x0000000718637208 */ /* 0x000fe20003000000 */
[----:B------:R-:W-:Y:S01]  /*3430*/  FMUL R24, R15, 0.25 ;  /* 0x3e8000000f187820 */ /* 0x000fe20000400000 */
[----:B------:R-:W-:Y:S01]  /*3440*/  FSETP.GT.AND P6, PT, |R18|, 8.50705917302346158658e+37, PT ;  /* 0x7e8000001200780b */ /* 0x000fe20003fc4200 */
[----:B-1----:R-:W-:Y:S01]  /*3450*/  FMUL R54, R11, 0.25 ;  /* 0x3e8000000b367820 */ /* 0x002fe20000400000 */
[----:B------:R-:W-:Y:S01]  /*3460*/  @!P5 FMUL R96, R96, 16777216 ;  /* 0x4b8000006060d820 */ /* 0x000fe20000400000 */
[----:B------:R-:W-:Y:S01]  /*3470*/  @!P5 FMUL R99, R99, 16777216 ;  /* 0x4b8000006363d820 */ /* 0x000fe20000400000 */
[----:B------:R-:W-:Y:S01]  /*3480*/  FSETP.GEU.AND P5, PT, |R15|, 1.175494350822287508e-38, PT ;  /* 0x008000000f00780b */ /* 0x000fe20003fae200 */
[----:B------:R-:W-:Y:S01]  /*3490*/  FFMA R64, R64, R57, R81 ;  /* 0x0000003940407223 */ /* 0x000fe20000000051 */
[-C--:B------:R-:W-:Y:S01]  /*34a0*/  FSEL R98, R19, R18.reuse, P6 ;  /* 0x0000001213627208 */ /* 0x080fe20003000000 */
[----:B------:R0:W1:Y:S01]  /*34b0*/  MUFU.RCP R79, R77 ;  /* 0x0000004d004f7308 */ /* 0x0000620000001000 */
[----:B------:R-:W-:Y:S01]  /*34c0*/  FSEL R101, R94, R25, P6 ;  /* 0x000000195e657208 */ /* 0x000fe20003000000 */
[----:B------:R-:W-:Y:S01]  /*34d0*/  FFMA R55, R67, R55, R78 ;  /* 0x0000003743377223 */ /* 0x000fe2000000004e */
[----:B------:R-:W-:Y:S01]  /*34e0*/  FSETP.GT.AND P6, PT, |R15|, 8.50705917302346158658e+37, PT ;  /* 0x7e8000000f00780b */ /* 0x000fe20003fc4200 */
[----:B------:R-:W-:Y:S01]  /*34f0*/  @!P4 FMUL R98, R98, 16777216 ;  /* 0x4b8000006262c820 */ /* 0x000fe20000400000 */
[----:B------:R-:W-:Y:S01]  /*3500*/  FADD R49, R49, R64 ;  /* 0x0000004031317221 */ /* 0x000fe20000000000 */
[----:B------:R-:W-:Y:S01]  /*3510*/  @!P4 FMUL R101, R101, 16777216 ;  /* 0x4b8000006565c820 */ /* 0x000fe20000400000 */
[----:B------:R-:W-:Y:S01]  /*3520*/  FSEL R94, R24, R15, P6 ;  /* 0x0000000f185e7208 */ /* 0x000fe20003000000 */
[----:B------:R-:W-:Y:S01]  /*3530*/  FADD R48, R48, R55 ;  /* 0x0000003730307221 */ /* 0x000fe20000000000 */
[----:B------:R-:W-:Y:S01]  /*3540*/  FSEL R103, R19, R18, P6 ;  /* 0x0000001213677208 */ /* 0x000fe20003000000 */
[C---:B------:R-:W-:Y:S01]  /*3550*/  FADD R19, R21.reuse, R21 ;  /* 0x0000001515137221 */ /* 0x040fe20000000000 */
[----:B------:R-:W-:Y:S01]  /*3560*/  FSETP.GEU.AND P4, PT, |R21|, 1.175494350822287508e-38, PT ;  /* 0x008000001500780b */ /* 0x000fe20003f8e200 */
[----:B------:R-:W-:Y:S01]  /*3570*/  @!P5 FMUL R94, R94, 16777216 ;  /* 0x4b8000005e5ed820 */ /* 0x000fe20000400000 */
[----:B------:R-:W-:Y:S01]  /*3580*/  FSETP.GT.AND P6, PT, |R11|, 8.50705917302346158658e+37, PT ;  /* 0x7e8000000b00780b */ /* 0x000fe20003fc4200 */
[----:B------:R-:W-:Y:S01]  /*3590*/  @!P5 FMUL R103, R103, 16777216 ;  /* 0x4b8000006767d820 */ /* 0x000fe20000400000 */
[----:B------:R-:W-:Y:S01]  /*35a0*/  FSETP.GT.AND P5, PT, |R21|, 8.50705917302346158658e+37, PT ;  /* 0x7e8000001500780b */ /* 0x000fe20003fa4200 */
[C---:B------:R-:W-:Y:S01]  /*35b0*/  FMUL R106, R19.reuse, 0.25 ;  /* 0x3e800000136a7820 */ /* 0x040fe20000400000 */
[----:B------:R-:W-:Y:S01]  /*35c0*/  FSEL R100, R54, R11, P6 ;  /* 0x0000000b36647208 */ /* 0x000fe20003000000 */
[----:B------:R-:W-:Y:S01]  /*35d0*/  FADD R20, R19, R19 ;  /* 0x0000001313147221 */ /* 0x000fe20000000000 */
[----:B------:R-:W-:Y:S01]  /*35e0*/  FSEL R104, R102, R21, P5 ;  /* 0x0000001566687208 */ /* 0x000fe20002800000 */
[----:B0-----:R-:W-:Y:S01]  /*35f0*/  FMUL R77, R53, R53 ;  /* 0x00000035354d7220 */ /* 0x001fe20000400000 */
[----:B------:R-:W-:Y:S01]  /*3600*/  FSEL R107, R76, R9, P5 ;  /* 0x000000094c6b7208 */ /* 0x000fe20002800000 */
[----:B------:R-:W-:Y:S01]  /*3610*/  FMUL R65, R20, 0.25 ;  /* 0x3e80000014417820 */ /* 0x000fe20000400000 */
[----:B------:R-:W-:Y:S01]  /*3620*/  FSEL R105, R24, R15, P6 ;  /* 0x0000000f18697208 */ /* 0x000fe20003000000 */
[----:B------:R-:W-:Y:S01]  /*3630*/  @!P4 FMUL R104, R104, 16777216 ;  /* 0x4b8000006868c820 */ /* 0x000fe20000400000 */
[----:B------:R-:W-:Y:S01]  /*3640*/  FSETP.GEU.AND P6, PT, |R23|, 1.175494350822287508e-38, PT ;  /* 0x008000001700780b */ /* 0x000fe20003fce200 */
[----:B------:R-:W-:Y:S01]  /*3650*/  @!P4 FMUL R107, R107, 16777216 ;  /* 0x4b8000006b6bc820 */ /* 0x000fe20000400000 */
[----:B------:R-:W-:Y:S01]  /*3660*/  FSETP.GT.AND P4, PT, |R19|, 8.50705917302346158658e+37, PT ;  /* 0x7e8000001300780b */ /* 0x000fe20003f84200 */
[----:B------:R-:W-:Y:S01]  /*3670*/  FMUL R24, R56, R56 ;  /* 0x0000003838187220 */ /* 0x000fe20000400000 */
[----:B------:R-:W-:Y:S01]  /*3680*/  FSETP.GT.AND P5, PT, |R23|, 8.50705917302346158658e+37, PT ;  /* 0x7e8000001700780b */ /* 0x000fe20003fa4200 */
[----:B------:R-:W-:Y:S01]  /*3690*/  FMUL R77, R52, R77 ;  /* 0x0000004d344d7220 */ /* 0x000fe20000400000 */
[----:B------:R-:W-:Y:S01]  /*36a0*/  FSEL R108, R106, R19, P4 ;  /* 0x000000136a6c7208 */ /* 0x000fe20002000000 */
[----:B------:R-:W-:Y:S01]  /*36b0*/  FMUL R76, R51, R24 ;  /* 0x00000018334c7220 */ /* 0x000fe20000400000 */
[----:B------:R-:W-:Y:S01]  /*36c0*/  FSEL R109, R102, R21, P4 ;  /* 0x00000015666d7208 */ /* 0x000fe20002000000 */
[----:B------:R-:W-:Y:S01]  /*36d0*/  FADD R24, R23, R23 ;  /* 0x0000001717187221 */ /* 0x000fe20000000000 */
[----:B------:R-:W-:Y:S01]  /*36e0*/  FSETP.GEU.AND P4, PT, |R19|, 1.175494350822287508e-38, PT ;  /* 0x008000001300780b */ /* 0x000fe20003f8e200 */
[----:B------:R-:W-:Y:S01]  /*36f0*/  FFMA R52, R53, R71, R44 ;  /* 0x0000004735347223 */ /* 0x000fe2000000002c */
[-C--:B------:R-:W-:Y:S01]  /*3700*/  FSEL R111, R110, R23.reuse, P5 ;  /* 0x000000176e6f7208 */ /* 0x080fe20002800000 */
[C---:B------:R-:W-:Y:S01]  /*3710*/  FMUL R81, R24.reuse, 0.25 ;  /* 0x3e80000018517820 */ /* 0x040fe20000400000 */
[----:B------:R-:W-:Y:S01]  /*3720*/  FSEL R68, R87, R22, P5 ;  /* 0x0000001657447208 */ /* 0x000fe20002800000 */
[C---:B------:R-:W-:Y:S01]  /*3730*/  FADD R44, R24.reuse, R24 ;  /* 0x00000018182c7221 */ /* 0x040fe20000000000 */
[----:B------:R-:W-:Y:S01]  /*3740*/  FSETP.GT.AND P5, PT, |R24|, 8.50705917302346158658e+37, PT ;  /* 0x7e8000001800780b */ /* 0x000fe20003fa4200 */
[----:B------:R-:W-:Y:S01]  /*3750*/  @!P6 FMUL R111, R111, 16777216 ;  /* 0x4b8000006f6fe820 */ /* 0x000fe20000400000 */
[----:B------:R-:W-:Y:S01]  /*3760*/  FFMA R51, R56, R82, R43 ;  /* 0x0000005238337223 */ /* 0x000fe2000000002b */
[----:B------:R-:W-:Y:S01]  /*3770*/  @!P6 FMUL R68, R68, 16777216 ;  /* 0x4b8000004444e820 */ /* 0x000fe20000400000 */
[----:B------:R-:W-:Y:S01]  /*3780*/  FSETP.GEU.AND P6, PT, |R20|, 1.175494350822287508e-38, PT ;  /* 0x008000001400780b */ /* 0x000fe20003fce200 */
[----:B------:R-:W-:Y:S01]  /*3790*/  FMUL R55, R44, 0.25 ;  /* 0x3e8000002c377820 */ /* 0x000fe20000400000 */
[----:B------:R-:W-:Y:S01]  /*37a0*/  FSEL R53, R81, R24, P5 ;  /* 0x0000001851357208 */ /* 0x000fe20002800000 */
[----:B------:R-:W-:Y:S01]  /*37b0*/  @!P4 FMUL R108, R108, 16777216 ;  /* 0x4b8000006c6cc820 */ /* 0x000fe20000400000 */
[----:B------:R-:W-:Y:S01]  /*37c0*/  @!P4 FMUL R109, R109, 16777216 ;  /* 0x4b8000006d6dc820 */ /* 0x000fe20000400000 */
[C---:B------:R-:W-:Y:S01]  /*37d0*/  FSETP.GT.AND P4, PT, |R20|.reuse, 8.50705917302346158658e+37, PT ;  /* 0x7e8000001400780b */ /* 0x040fe20003f84200 */
[----:B------:R-:W-:Y:S01]  /*37e0*/  FADD R43, R20, R20 ;  /* 0x00000014142b7221 */ /* 0x000fe20000000000 */
[----:B------:R-:W-:Y:S01]  /*37f0*/  FSEL R110, R110, R23, P5 ;  /* 0x000000176e6e7208 */ /* 0x000fe20002800000 */
[----:B------:R-:W-:Y:S01]  /*3800*/  FFMA R85, R82, R76, R85 ;  /* 0x0000004c52557223 */ /* 0x000fe20000000055 */
[----:B------:R-:W-:Y:S01]  /*3810*/  FSEL R57, R65, R20, P4 ;  /* 0x0000001441397208 */ /* 0x000fe20002000000 */
[--C-:B------:R-:W-:Y:S01]  /*3820*/  FADD R37, R37, -R52.reuse ;  /* 0x8000003425257221 */ /* 0x100fe20000000000 */
[----:B------:R-:W-:Y:S01]  /*3830*/  FSEL R106, R106, R19, P4 ;  /* 0x000000136a6a7208 */ /* 0x000fe20002000000 */
[----:B------:R-:W-:Y:S01]  /*3840*/  FADD R56, R46, R85 ;  /* 0x000000552e387221 */ /* 0x000fe20000000000 */
[----:B------:R-:W-:Y:S01]  /*3850*/  FSETP.GEU.AND P4, PT, |R24|, 1.175494350822287508e-38, PT ;  /* 0x008000001800780b */ /* 0x000fe20003f8e200 */
[----:B------:R-:W-:Y:S01]  /*3860*/  @!P6 FMUL R57, R57, 16777216 ;  /* 0x4b8000003939e820 */ /* 0x000fe20000400000 */
[----:B------:R-:W-:Y:S01]  /*3870*/  FSETP.GT.AND P5, PT, |R44|, 8.50705917302346158658e+37, PT ;  /* 0x7e8000002c00780b */ /* 0x000fe20003fa4200 */
[----:B------:R-:W-:Y:S01]  /*3880*/  @!P6 FMUL R106, R106, 16777216 ;  /* 0x4b8000006a6ae820 */ /* 0x000fe20000400000 */
[----:B------:R-:W-:Y:S01]  /*3890*/  FSETP.GEU.AND P6, PT, |R44|, 1.175494350822287508e-38, PT ;  /* 0x008000002c00780b */ /* 0x000fe20003fce200 */
[----:B------:R-:W-:Y:S01]  /*38a0*/  FFMA R52, R37, R74, R52 ;  /* 0x0000004a25347223 */ /* 0x000fe20000000034 */
[----:B------:R-:W-:Y:S01]  /*38b0*/  FSEL R64, R55, R44, P5 ;  /* 0x0000002c37407208 */ /* 0x000fe20002800000 */
[----:B------:R-:W-:Y:S01]  /*38c0*/  FMUL R46, R43, 0.25 ;  /* 0x3e8000002b2e7820 */ /* 0x000fe20000400000 */
[----:B------:R-:W-:Y:S01]  /*38d0*/  FSEL R81, R81, R24, P5 ;  /* 0x0000001851517208 */ /* 0x000fe20002800000 */
[----:B------:R-:W-:Y:S01]  /*38e0*/  FMUL R37, R37, R37 ;  /* 0x0000002525257220 */ /* 0x000fe20000400000 */
[----:B------:R-:W-:Y:S01]  /*38f0*/  FSETP.GEU.AND P5, PT, |R43|, 1.175494350822287508e-38, PT ;  /* 0x008000002b00780b */ /* 0x000fe20003fae200 */
[--C-:B------:R-:W-:Y:S01]  /*3900*/  FADD R38, R38, -R45.reuse ;  /* 0x8000002d26267221 */ /* 0x100fe20000000000 */
[--C-:B------:R-:W-:Y:S01]  /*3910*/  FADD R41, R41, -R50.reuse ;  /* 0x8000003229297221 */ /* 0x100fe20000000000 */
[----:B------:R-:W-:Y:S01]  /*3920*/  @!P4 FMUL R53, R53, 16777216 ;  /* 0x4b8000003535c820 */ /* 0x000fe20000400000 */
[----:B------:R-:W-:Y:S01]  /*3930*/  @!P4 FMUL R110, R110, 16777216 ;  /* 0x4b8000006e6ec820 */ /* 0x000fe20000400000 */
[----:B------:R-:W-:Y:S01]  /*3940*/  FSETP.GEU.AND P4, PT, |R11|, 1.175494350822287508e-38, PT ;  /* 0x008000000b00780b */ /* 0x000fe20003f8e200 */
[----:B------:R-:W-:Y:S01]  /*3950*/  FMUL R37, R58, R37 ;  /* 0x000000253a257220 */ /* 0x000fe20000400000 */
[----:B------:R-:W-:Y:S01]  /*3960*/  @!P6 FMUL R64, R64, 16777216 ;  /* 0x4b8000004040e820 */ /* 0x000fe20000400000 */
[----:B------:R-:W-:Y:S01]  /*3970*/  @!P6 FMUL R81, R81, 16777216 ;  /* 0x4b8000005151e820 */ /* 0x000fe20000400000 */
[----:B------:R-:W0:Y:S01]  /*3980*/  MUFU.RCP R53, R53 ;  /* 0x0000003500357308 */ /* 0x000e220000001000 */
[----:B------:R-:W-:Y:S01]  /*3990*/  FSETP.GT.AND P6, PT, |R43|, 8.50705917302346158658e+37, PT ;  /* 0x7e8000002b00780b */ /* 0x000fe20003fc4200 */
[----:B--2---:R-:W-:Y:S01]  /*39a0*/  FMUL R70, R70, R75 ;  /* 0x0000004b46467220 */ /* 0x004fe20000400000 */
[----:B------:R-:W-:Y:S01]  /*39b0*/  FMUL R62, R62, R73 ;  /* 0x000000493e3e7220 */ /* 0x000fe20000400000 */
[C---:B------:R-:W-:Y:S01]  /*39c0*/  FFMA R45, R38.reuse, R69, R45 ;  /* 0x00000045262d7223 */ /* 0x040fe2000000002d */
[----:B------:R-:W-:Y:S01]  /*39d0*/  FSEL R58, R65, R20, P6 ;  /* 0x00000014413a7208 */ /* 0x000fe20003000000 */
[----:B------:R-:W-:Y:S01]  /*39e0*/  FFMA R50, R41, R66, R50 ;  /* 0x0000004229327223 */ /* 0x000fe20000000032 */
[----:B------:R-:W-:Y:S01]  /*39f0*/  FMUL R38, R38, R38 ;  /* 0x0000002626267220 */ /* 0x000fe20000400000 */
[----:B------:R-:W2:Y:S01]  /*3a00*/  MUFU.RCP R84, R84 ;  /* 0x0000005400547308 */ /* 0x000ea20000001000 */
[----:B------:R-:W-:Y:S01]  /*3a10*/  @!P4 FMUL R100, R100, 16777216 ;  /* 0x4b8000006464c820 */ /* 0x000fe20000400000 */
[----:B------:R-:W-:Y:S01]  /*3a20*/  @!P5 FMUL R58, R58, 16777216 ;  /* 0x4b8000003a3ad820 */ /* 0x000fe20000400000 */
[----:B------:R-:W-:Y:S01]  /*3a30*/  @!P4 FMUL R105, R105, 16777216 ;  /* 0x4b8000006969c820 */ /* 0x000fe20000400000 */
[----:B------:R-:W-:Y:S01]  /*3a40*/  FSETP.NEU.AND P4, PT, R8, RZ, PT ;  /* 0x000000ff0800720b */ /* 0x000fe20003f8d000 */
[----:B-1----:R-:W-:Y:S01]  /*3a50*/  FMUL R79, R79, R80 ;  /* 0x000000504f4f7220 */ /* 0x002fe20000400000 */
[----:B------:R-:W-:Y:S01]  /*3a60*/  FADD R34, R34, -R45 ;  /* 0x8000002d22227221 */ /* 0x000fe20000000000 */
[----:B------:R-:W-:Y:S01]  /*3a70*/  FMUL R38, R61, R38 ;  /* 0x000000263d267220 */ /* 0x000fe20000400000 */
[----:B0-----:R-:W-:Y:S01]  /*3a80*/  FMUL R110, R53, R110 ;  /* 0x0000006e356e7220 */ /* 0x001fe20000400000 */
[----:B------:R-:W-:Y:S01]  /*3a90*/  FSEL R53, R46, R43, P6 ;  /* 0x0000002b2e357208 */ /* 0x000fe20003000000 */
[----:B------:R-:W-:Y:S01]  /*3aa0*/  FADD R39, R39, -R50 ;  /* 0x8000003227277221 */ /* 0x000fe20000000000 */
[----:B------:R-:W-:Y:S01]  /*3ab0*/  FSEL R62, R62, RZ, P4 ;  /* 0x000000ff3e3e7208 */ /* 0x000fe20002000000 */
[----:B------:R-:W-:Y:S01]  /*3ac0*/  FFMA R72, R71, R77, R72 ;  /* 0x0000004d47487223 */ /* 0x000fe20000000048 */
[----:B------:R-:W-:Y:S01]  /*3ad0*/  FSETP.NEU.AND P6, PT, R9, RZ, PT ;  /* 0x000000ff0900720b */ /* 0x000fe20003fcd000 */
[----:B------:R-:W-:Y:S01]  /*3ae0*/  @!P5 FMUL R53, R53, 16777216 ;  /* 0x4b8000003535d820 */ /* 0x000fe20000400000 */
[----:B------:R-:W-:Y:S01]  /*3af0*/  FSETP.NEU.AND P5, PT, R7, RZ, PT ;  /* 0x000000ff0700720b */ /* 0x000fe20003fad000 */
[----:B------:R-:W-:Y:S01]  /*3b00*/  FFMA R38, R69, R38, R48 ;  /* 0x0000002645267223 */ /* 0x000fe20000000030 */
[----:B------:R-:W-:Y:S01]  /*3b10*/  FFMA R50, R39, R62, R50 ;  /* 0x0000003e27327223 */ /* 0x000fe20000000032 */
[----:B------:R-:W-:Y:S01]  /*3b20*/  FSEL R79, R79, RZ, P6 ;  /* 0x000000ff4f4f7208 */ /* 0x000fe20003000000 */
[----:B------:R-:W-:Y:S01]  /*3b30*/  FADD R47, R47, R72 ;  /* 0x000000482f2f7221 */ /* 0x000fe20000000000 */
[----:B------:R-:W-:Y:S01]  /*3b40*/  FSEL R70, R70, RZ, P5 ;  /* 0x000000ff46467208 */ /* 0x000fe20002800000 */
[----:B------:R-:W-:Y:S01]  /*3b50*/  FADD R31, R31, -R52 ;  /* 0x800000341f1f7221 */ /* 0x000fe20000000000 */
[----:B------:R-:W-:Y:S01]  /*3b60*/  FMUL R41, R41, R41 ;  /* 0x0000002929297220 */ /* 0x000fe20000400000 */
[----:B------:R-:W-:Y:S01]  /*3b70*/  FADD R42, R42, -R51 ;  /* 0x800000332a2a7221 */ /* 0x000fe20000000000 */
[----:B------:R-:W-:Y:S01]  /*3b80*/  FADD R35, R35, R38 ;  /* 0x0000002623237221 */ /* 0x000fe20000000000 */
[C---:B------:R-:W-:Y:S01]  /*3b90*/  FFMA R45, R34.reuse, R70, R45 ;  /* 0x00000046222d7223 */ /* 0x040fe2000000002d */
[----:B------:R-:W-:Y:S01]  /*3ba0*/  FMUL R34, R34, R34 ;  /* 0x0000002222227220 */ /* 0x000fe20000400000 */
[----:B------:R-:W-:Y:S01]  /*3bb0*/  FFMA R74, R74, R37, R47 ;  /* 0x000000254a4a7223 */ /* 0x000fe2000000002f */
[----:B------:R-:W-:Y:S01]  /*3bc0*/  FFMA R52, R31, R79, R52 ;  /* 0x0000004f1f347223 */ /* 0x000fe20000000034 */
[----:B------:R-:W-:Y:S01]  /*3bd0*/  FMUL R41, R60, R41 ;  /* 0x000000293c297220 */ /* 0x000fe20000400000 */
[----:B------:R-:W-:Y:S01]  /*3be0*/  FMUL R34, R17, R34 ;  /* 0x0000002211227220 */ /* 0x000fe20000400000 */
[----:B------:R-:W-:Y:S01]  /*3bf0*/  FADD R37, R44, R44 ;  /* 0x0000002c2c257221 */ /* 0x000fe20000000000 */
[----:B------:R-:W0:Y:S01]  /*3c00*/  SHFL.BFLY PT, R17, R50, 0x10, 0x1f ;  /* 0x0e001f0032117f89 */ /* 0x000e2200000e0000 */
[----:B------:R-:W-:Y:S01]  /*3c10*/  FMUL R31, R31, R31 ;  /* 0x0000001f1f1f7220 */ /* 0x000fe20000400000 */
[----:B--2---:R-:W-:Y:S01]  /*3c20*/  FMUL R84, R84, R89 ;  /* 0x0000005954547220 */ /* 0x004fe20000400000 */
[----:B------:R-:W-:Y:S01]  /*3c30*/  FFMA R51, R42, R83, R51 ;  /* 0x000000532a337223 */ /* 0x000fe20000000033 */
[----:B------:R-:W-:Y:S01]  /*3c40*/  FSETP.NEU.AND P6, PT, R22, RZ, PT ;  /* 0x000000ff1600720b */ /* 0x000fe20003fcd000 */
[----:B------:R-:W-:Y:S01]  /*3c50*/  FMUL R42, R42, R42 ;  /* 0x0000002a2a2a7220 */ /* 0x000fe20000400000 */
[----:B------:R-:W-:Y:S01]  /*3c60*/  FMUL R39, R39, R39 ;  /* 0x0000002727277220 */ /* 0x000fe20000400000 */
[----:B------:R-:W-:Y:S01]  /*3c70*/  FFMA R34, R70, R34, R35 ;  /* 0x0000002246227223 */ /* 0x000fe20000000023 */
[----:B------:R-:W-:Y:S01]  /*3c80*/  FFMA R41, R66, R41, R49 ;  /* 0x0000002942297223 */ /* 0x000fe20000000031 */
[----:B------:R-:W-:Y:S01]  /*3c90*/  FADD R74, R33, R74 ;  /* 0x0000004a214a7221 */ /* 0x000fe20000000000 */
[----:B------:R-:W-:Y:S01]  /*3ca0*/  FMUL R31, R12, R31 ;  /* 0x0000001f0c1f7220 */ /* 0x000fe20000400000 */
[----:B------:R-:W1:Y:S01]  /*3cb0*/  SHFL.BFLY PT, R35, R52, 0x10, 0x1f ;  /* 0x0e001f0034237f89 */ /* 0x000e6200000e0000 */
[----:B------:R-:W-:Y:S01]  /*3cc0*/  FSETP.GEU.AND P4, PT, |R37|, 1.175494350822287508e-38, PT ;  /* 0x008000002500780b */ /* 0x000fe20003f8e200 */
[----:B------:R-:W-:Y:S01]  /*3cd0*/  FMUL R42, R63, R42 ;  /* 0x0000002a3f2a7220 */ /* 0x000fe20000400000 */
[----:B------:R-:W-:Y:S01]  /*3ce0*/  FSEL R84, R84, RZ, P6 ;  /* 0x000000ff54547208 */ /* 0x000fe20003000000 */
[----:B------:R-:W-:Y:S01]  /*3cf0*/  FMUL R39, R14, R39 ;  /* 0x000000270e277220 */ /* 0x000fe20000400000 */
[----:B------:R-:W-:Y:S01]  /*3d00*/  FADD R40, R40, -R51 ;  /* 0x8000003328287221 */ /* 0x000fe20000000000 */
[----:B------:R-:W-:Y:S01]  /*3d10*/  FADD R41, R36, R41 ;  /* 0x0000002924297221 */ /* 0x000fe20000000000 */
[----:B------:R-:W-:Y:S01]  /*3d20*/  FMUL R14, R37, 0.25 ;  /* 0x3e800000250e7820 */ /* 0x000fe20000400000 */
[----:B------:R-:W-:Y:S01]  /*3d30*/  FFMA R31, R79, R31, R74 ;  /* 0x0000001f4f1f7223 */ /* 0x000fe2000000004a */
[----:B------:R-:W-:Y:S01]  /*3d40*/  FSETP.GT.AND P5, PT, |R37|, 8.50705917302346158658e+37, PT ;  /* 0x7e8000002500780b */ /* 0x000fe20003fa4200 */
[----:B------:R-:W2:Y:S01]  /*3d50*/  MUFU.RCP R86, R86 ;  /* 0x0000005600567308 */ /* 0x000ea20000001000 */
[----:B------:R-:W-:Y:S01]  /*3d60*/  FFMA R83, R83, R42, R56 ;  /* 0x0000002a53537223 */ /* 0x000fe20000000038 */
[----:B------:R-:W-:Y:S01]  /*3d70*/  FFMA R51, R40, R84, R51 ;  /* 0x0000005428337223 */ /* 0x000fe20000000033 */
[----:B------:R-:W3:Y:S01]  /*3d80*/  SHFL.BFLY PT, R38, R45, 0x10, 0x1f ;  /* 0x0e001f002d267f89 */ /* 0x000ee200000e0000 */
[----:B------:R-:W-:Y:S01]  /*3d90*/  FFMA R39, R62, R39, R41 ;  /* 0x000000273e277223 */ /* 0x000fe20000000029 */
[----:B------:R-:W-:Y:S01]  /*3da0*/  FSEL R41, R14, R37, P5 ;  /* 0x000000250e297208 */ /* 0x000fe20002800000 */
[----:B------:R-:W-:Y:S01]  /*3db0*/  FADD R83, R32, R83 ;  /* 0x0000005320537221 */ /* 0x000fe20000000000 */
[----:B------:R-:W4:Y:S01]  /*3dc0*/  SHFL.BFLY PT, R12, R31, 0x10, 0x1f ;  /* 0x0e001f001f0c7f89 */ /* 0x000f2200000e0000 */
[----:B------:R-:W5:Y:S01]  /*3dd0*/  MUFU.RCP R96, R96 ;  /* 0x0000006000607308 */ /* 0x000f620000001000 */
[----:B------:R-:W-:Y:S01]  /*3de0*/  FMUL R40, R40, R40 ;  /* 0x0000002828287220 */ /* 0x000fe20000400000 */
[----:B------:R-:W-:Y:S01]  /*3df0*/  @!P4 FMUL R41, R41, 16777216 ;  /* 0x4b8000002929c820 */ /* 0x000fe20000400000 */
[----:B------:R-:W4:Y:S01]  /*3e00*/  SHFL.BFLY PT, R32, R51, 0x10, 0x1f ;  /* 0x0e001f0033207f89 */ /* 0x000f2200000e0000 */
[----:B0-----:R-:W-:Y:S01]  /*3e10*/  FADD R17, -R50, R17 ;  /* 0x0000001132117221 */ /* 0x001fe20000000100 */
[----:B------:R-:W-:Y:S01]  /*3e20*/  FSEL R42, R55, R44, P5 ;  /* 0x0000002c372a7208 */ /* 0x000fe20002800000 */
[----:B------:R-:W-:Y:S01]  /*3e30*/  FMUL R40, R27, R40 ;  /* 0x000000281b287220 */ /* 0x000fe20000400000 */
[----:B------:R-:W0:Y:S01]  /*3e40*/  SHFL.BFLY PT, R36, R39, 0x10, 0x1f ;  /* 0x0e001f0027247f89 */ /* 0x000e2200000e0000 */
[----:B------:R-:W3:Y:S01]  /*3e50*/  MUFU.RCP R104, R104 ;  /* 0x0000006800687308 */ /* 0x000ee20000001000 */
[----:B--2---:R-:W-:Y:S01]  /*3e60*/  FMUL R86, R86, R91 ;  /* 0x0000005b56567220 */ /* 0x004fe20000400000 */
[----:B------:R-:W-:Y:S01]  /*3e70*/  FSETP.NEU.AND P5, PT, R26, RZ, PT ;  /* 0x000000ff1a00720b */ /* 0x000fe20003fad000 */
[----:B------:R-:W-:Y:S01]  /*3e80*/  FMUL R27, R17, R17 ;  /* 0x00000011111b7220 */ /* 0x000fe20000400000 */
[----:B-1----:R-:W-:Y:S01]  /*3e90*/  FADD R35, -R52, R35 ;  /* 0x0000002334237221 */ /* 0x002fe20000000100 */
[----:B------:R-:W-:Y:S01]  /*3ea0*/  @!P4 FMUL R42, R42, 16777216 ;  /* 0x4b8000002a2ac820 */ /* 0x000fe20000400000 */
[----:B------:R-:W-:Y:S01]  /*3eb0*/  FSETP.NEU.AND P4, PT, R25, RZ, PT ;  /* 0x000000ff1900720b */ /* 0x000fe20003f8d000 */
[----:B------:R-:W1:Y:S01]  /*3ec0*/  SHFL.BFLY PT, R33, R34, 0x10, 0x1f ;  /* 0x0e001f0022217f89 */ /* 0x000e6200000e0000 */
[----:B------:R-:W2:Y:S01]  /*3ed0*/  MUFU.RCP R111, R111 ;  /* 0x0000006f006f7308 */ /* 0x000ea20000001000 */
[----:B-----5:R-:W-:Y:S01]  /*3ee0*/  FMUL R96, R96, R99 ;  /* 0x0000006360607220 */ /* 0x020fe20000400000 */
[----:B------:R-:W-:Y:S01]  /*3ef0*/  FSEL R86, R86, RZ, P5 ;  /* 0x000000ff56567208 */ /* 0x000fe20002800000 */
[----:B------:R-:W-:Y:S01]  /*3f00*/  FMUL R27, R8, R27 ;  /* 0x0000001b081b7220 */ /* 0x000fe20000400000 */
[----:B------:R-:W-:Y:S01]  /*3f10*/  FSETP.NEU.AND P5, PT, R21, RZ, PT ;  /* 0x000000ff1500720b */ /* 0x000fe20003fad000 */
[----:B------:R-:W-:Y:S01]  /*3f20*/  FMUL R8, R35, R35 ;  /* 0x0000002323087220 */ /* 0x000fe20000400000 */
[----:B------:R-:W-:Y:S01]  /*3f30*/  FSEL R96, R96, RZ, P4 ;  /* 0x000000ff60607208 */ /* 0x000fe20002000000 */
[----:B---3--:R-:W-:Y:S01]  /*3f40*/  FADD R38, -R45, R38 ;  /* 0x000000262d267221 */ /* 0x008fe20000000100 */
[----:B------:R-:W3:Y:S01]  /*3f50*/  MUFU.RCP R90, R90 ;  /* 0x0000005a005a7308 */ /* 0x000ee20000001000 */
[----:B------:R-:W-:Y:S01]  /*3f60*/  FMUL R104, R104, R107 ;  /* 0x0000006b68687220 */ /* 0x000fe20000400000 */
[----:B------:R-:W-:Y:S01]  /*3f70*/  FFMA R40, R84, R40, R83 ;  /* 0x0000002854287223 */ /* 0x000fe20000000053 */
[----:B------:R-:W-:Y:S01]  /*3f80*/  FSETP.NEU.AND P4, PT, R23, RZ, PT ;  /* 0x000000ff1700720b */ /* 0x000fe20003f8d000 */
[----:B------:R-:W-:Y:S01]  /*3f90*/  FMUL R8, R9, R8 ;  /* 0x0000000809087220 */ /* 0x000fe20000400000 */
[----:B------:R-:W-:Y:S01]  /*3fa0*/  FFMA R17, R17, R86, R50 ;  /* 0x0000005611117223 */ /* 0x000fe20000000032 */
[----:B------:R-:W-:Y:S01]  /*3fb0*/  FSEL R104, R104, RZ, P5 ;  /* 0x000000ff68687208 */ /* 0x000fe20002800000 */
[----:B----4-:R-:W-:Y:S01]  /*3fc0*/  FADD R31, R31, R12 ;  /* 0x0000000c1f1f7221 */ /* 0x010fe20000000000 */
[----:B------:R-:W4:Y:S01]  /*3fd0*/  MUFU.RCP R41, R41 ;  /* 0x0000002900297308 */ /* 0x000f220000001000 */
[----:B--2---:R-:W-:Y:S01]  /*3fe0*/  FMUL R111, R111, R68 ;  /* 0x000000446f6f7220 */ /* 0x004fe20000400000 */
[C---:B------:R-:W-:Y:S01]  /*3ff0*/  FFMA R45, R38.reuse, R96, R45 ;  /* 0x00000060262d7223 */ /* 0x040fe2000000002d */
[----:B------:R-:W-:Y:S01]  /*4000*/  FMUL R38, R38, R38 ;  /* 0x0000002626267220 */ /* 0x000fe20000400000 */
[----:B------:R-:W-:Y:S01]  /*4010*/  FADD R32, -R51, R32 ;  /* 0x0000002033207221 */ /* 0x000fe20000000100 */
[----:B------:R-:W-:Y:S01]  /*4020*/  FSETP.NEU.AND P5, PT, R13, RZ, PT ;  /* 0x000000ff0d00720b */ /* 0x000fe20003fad000 */
[----:B0-----:R-:W-:Y:S01]  /*4030*/  FADD R39, R39, R36 ;  /* 0x0000002427277221 */ /* 0x001fe20000000000 */
[----:B------:R-:W-:Y:S01]  /*4040*/  FSEL R111, R111, RZ, P4 ;  /* 0x000000ff6f6f7208 */ /* 0x000fe20002000000 */
[----:B------:R-:W0:Y:S01]  /*4050*/  MUFU.RCP R94, R94 ;  /* 0x0000005e005e7308 */ /* 0x000e220000001000 */
[----:B---3--:R-:W-:Y:S01]  /*4060*/  FMUL R90, R90, R95 ;  /* 0x0000005f5a5a7220 */ /* 0x008fe20000400000 */
[----:B------:R-:W-:Y:S01]  /*4070*/  FFMA R31, R104, R8, R31 ;  /* 0x00000008681f7223 */ /* 0x000fe2000000001f */
[----:B------:R-:W-:Y:S01]  /*4080*/  FMUL R38, R7, R38 ;  /* 0x0000002607267220 */ /* 0x000fe20000400000 */
[----:B------:R-:W-:Y:S01]  /*4090*/  SHFL.BFLY PT, R8, R17, 0x8, 0x1f ;  /* 0x0d001f0011087f89 */ /* 0x000fe200000e0000 */
[----:B------:R-:W-:Y:S01]  /*40a0*/  FFMA R51, R32, R111, R51 ;  /* 0x0000006f20337223 */ /* 0x000fe20000000033 */
[----:B------:R-:W-:Y:S01]  /*40b0*/  FSEL R90, R90, RZ, P5 ;  /* 0x000000ff5a5a7208 */ /* 0x000fe20002800000 */
[----:B------:R-:W-:Y:S01]  /*40c0*/  FMUL R7, R32, R32 ;  /* 0x0000002020077220 */ /* 0x000fe20000400000 */
[----:B------:R-:W2:Y:S01]  /*40d0*/  MUFU.RCP R108, R108 ;  /* 0x0000006c006c7308 */ /* 0x000ea20000001000 */
[----:B----4-:R-:W-:Y:S01]  /*40e0*/  FMUL R42, R41, R42 ;  /* 0x0000002a292a7220 */ /* 0x010fe20000400000 */
[----:B------:R-:W-:Y:S01]  /*40f0*/  FFMA R27, R86, R27, R39 ;  /* 0x0000001b561b7223 */ /* 0x000fe20000000027 */
[----:B------:R-:W3:Y:S01]  /*4100*/  SHFL.BFLY PT, R41, R40, 0x10, 0x1f ;  /* 0x0e001f0028297f89 */ /* 0x000ee200000e0000 */
[----:B------:R-:W-:Y:S01]  /*4110*/  FSETP.NEU.AND P5, PT, R15, RZ, PT ;  /* 0x000000ff0f00720b */ /* 0x000fe20003fad000 */
[----:B-1----:R-:W-:Y:S01]  /*4120*/  FADD R33, R34, R33 ;  /* 0x0000002122217221 */ /* 0x002fe20000000000 */
[----:B------:R-:W-:Y:S01]  /*4130*/  FSETP.NEU.AND P4, PT, R16, RZ, PT ;  /* 0x000000ff1000720b */ /* 0x000fe20003f8d000 */
[----:B------:R-:W1:Y:S01]  /*4140*/  SHFL.BFLY PT, R32, R45, 0x8, 0x1f ;  /* 0x0d001f002d207f89 */ /* 0x000e6200000e0000 */
[----:B------:R-:W4:Y:S01]  /*4150*/  MUFU.RCP R88, R88 ;  /* 0x0000005800587308 */ /* 0x000f220000001000 */
[----:B0-----:R-:W-:Y:S01]  /*4160*/  FMUL R94, R94, R103 ;  /* 0x000000675e5e7220 */ /* 0x001fe20000400000 */
[----:B------:R-:W-:Y:S01]  /*4170*/  FFMA R52, R35, R104, R52 ;  /* 0x0000006823347223 */ /* 0x000fe20000000034 */
[----:B------:R-:W0:Y:S01]  /*4180*/  SHFL.BFLY PT, R12, R27, 0x8, 0x1f ;  /* 0x0d001f001b0c7f89 */ /* 0x000e2200000e0000 */
[----:B------:R-:W-:Y:S01]  /*4190*/  FFMA R33, R96, R38, R33 ;  /* 0x0000002660217223 */ /* 0x000fe20000000021 */
[----:B------:R-:W-:Y:S01]  /*41a0*/  FADD R48, R10, R10 ;  /* 0x0000000a0a307221 */ /* 0x000fe20000000000 */
[----:B------:R-:W-:Y:S01]  /*41b0*/  FSEL R94, R94, RZ, P5 ;  /* 0x000000ff5e5e7208 */ /* 0x000fe20002800000 */
[----:B------:R-:W5:Y:S01]  /*41c0*/  SHFL.BFLY PT, R35, R52, 0x8, 0x1f ;  /* 0x0d001f0034237f89 */ /* 0x000f6200000e0000 */
[----:B------:R-:W1:Y:S01]  /*41d0*/  MUFU.RCP R53, R53 ;  /* 0x0000003500357308 */ /* 0x000e620000001000 */
[----:B--2---:R-:W-:Y:S01]  /*41e0*/  FMUL R108, R108, R109 ;  /* 0x0000006d6c6c7220 */ /* 0x004fe20000400000 */
[----:B------:R-:W-:Y:S01]  /*41f0*/  FSETP.NEU.AND P5, PT, R19, RZ, PT ;  /* 0x000000ff1300720b */ /* 0x000fe20003fad000 */
[----:B------:R-:W2:Y:S01]  /*4200*/  SHFL.BFLY PT, R34, R33, 0x8, 0x1f ;  /* 0x0d001f0021227f89 */ /* 0x000ea200000e0000 */
[----:B------:R-:W-:Y:S01]  /*4210*/  FMUL R9, R48, 0.25 ;  /* 0x3e80000030097820 */ /* 0x000fe20000400000 */
[----:B------:R-:W-:Y:S01]  /*4220*/  FMUL R7, R22, R7 ;  /* 0x0000000716077220 */ /* 0x000fe20000400000 */
[----:B------:R-:W-:Y:S01]  /*4230*/  FSEL R108, R108, RZ, P5 ;  /* 0x000000ff6c6c7208 */ /* 0x000fe20002800000 */
[----:B------:R-:W2:Y:S01]  /*4240*/  SHFL.BFLY PT, R38, R51, 0x8, 0x1f ;  /* 0x0d001f0033267f89 */ /* 0x000ea200000e0000 */
[----:B------:R-:W5:Y:S01]  /*4250*/  MUFU.RCP R98, R98 ;  /* 0x0000006200627308 */ /* 0x000f620000001000 */
[----:B----4-:R-:W-:Y:S01]  /*4260*/  FMUL R88, R88, R93 ;  /* 0x0000005d58587220 */ /* 0x010fe20000400000 */
[----:B------:R-:W-:Y:S01]  /*4270*/  FSETP.NEU.AND P5, PT, R43, RZ, PT ;  /* 0x000000ff2b00720b */ /* 0x000fe20003fad000 */
[----:B---3--:R-:W-:Y:S01]  /*4280*/  FADD R40, R40, R41 ;  /* 0x0000002928287221 */ /* 0x008fe20000000000 */
[----:B------:R-:W-:Y:S01]  /*4290*/  FADD R8, -R17, R8 ;  /* 0x0000000811087221 */ /* 0x000fe20000000100 */
[----:B------:R-:W3:Y:S01]  /*42a0*/  SHFL.BFLY PT, R36, R31, 0x8, 0x1f ;  /* 0x0d001f001f247f89 */ /* 0x000ee200000e0000 */
[----:B------:R-:W-:Y:S01]  /*42b0*/  FSEL R88, R88, RZ, P4 ;  /* 0x000000ff58587208 */ /* 0x000fe20002000000 */
[----:B------:R-:W-:Y:S01]  /*42c0*/  FFMA R40, R111, R7, R40 ;  /* 0x000000076f287223 */ /* 0x000fe20000000028 */
[----:B------:R-:W4:Y:S01]  /*42d0*/  MUFU.RCP R64, R64 ;  /* 0x0000004000407308 */ /* 0x000f220000001000 */
[----:B-1----:R-:W-:Y:S01]  /*42e0*/  FMUL R53, R53, R58 ;  /* 0x0000003a35357220 */ /* 0x002fe20000400000 */
[----:B------:R-:W-:Y:S01]  /*42f0*/  FSETP.NEU.AND P4, PT, R18, RZ, PT ;  /* 0x000000ff1200720b */ /* 0x000fe20003f8d000 */
[----:B------:R-:W-:Y:S01]  /*4300*/  BAR.SYNC.DEFER_BLOCKING 0x0 ;  /* 0x0000000000007b1d */ /* 0x000fe20000010000 */
[----:B------:R-:W-:Y:S01]  /*4310*/  FADD R32, -R45, R32 ;  /* 0x000000202d207221 */ /* 0x000fe20000000100 */
[----:B------:R-:W-:Y:S01]  /*4320*/  FFMA R17, R8, R88, R17 ;  /* 0x0000005808117223 */ /* 0x000fe20000000011 */
[----:B------:R-:W-:Y:S01]  /*4330*/  FSEL R53, R53, RZ, P5 ;  /* 0x000000ff35357208 */ /* 0x000fe20002800000 */
[----:B0-----:R-:W-:Y:S01]  /*4340*/  FADD R27, R27, R12 ;  /* 0x0000000c1b1b7221 */ /* 0x001fe20000000000 */
[----:B-----5:R-:W-:Y:S01]  /*4350*/  FMUL R98, R98, R101 ;  /* 0x0000006562627220 */ /* 0x020fe20000400000 */
[----:B------:R-:W0:Y:S01]  /*4360*/  MUFU.RCP R100, R100 ;  /* 0x0000006400647308 */ /* 0x000e220000001000 */
[----:B------:R-:W-:Y:S01]  /*4370*/  FSETP.NEU.AND P5, PT, R44, RZ, PT ;  /* 0x000000ff2c00720b */ /* 0x000fe20003fad000 */
[----:B------:R-:W1:Y:S01]  /*4380*/  SHFL.BFLY PT, R39, R40, 0x8, 0x1f ;  /* 0x0d001f0028277f89 */ /* 0x000e6200000e0000 */
[----:B------:R-:W-:Y:S01]  /*4390*/  FSETP.NEU.AND P6, PT, R10, RZ, PT ;  /* 0x000000ff0a00720b */ /* 0x000fe20003fcd000 */
[----:B------:R-:W-:Y:S01]  /*43a0*/  FADD R35, -R52, R35 ;  /* 0x0000002334237221 */ /* 0x000fe20000000100 */
[----:B------:R-:W-:Y:S01]  /*43b0*/  FSEL R98, R98, RZ, P4 ;  /* 0x000000ff62627208 */ /* 0x000fe20002000000 */
[----:B--2---:R-:W-:Y:S01]  /*43c0*/  FADD R33, R33, R34 ;  /* 0x0000002221217221 */ /* 0x004fe20000000000 */
[----:B----4-:R-:W-:Y:S01]  /*43d0*/  FMUL R64, R64, R81 ;  /* 0x0000005140407220 */ /* 0x010fe20000400000 */
[----:B------:R-:W2:Y:S01]  /*43e0*/  MUFU.RCP R57, R57 ;  /* 0x0000003900397308 */ /* 0x000ea20000001000 */
[----:B------:R-:W-:Y:S01]  /*43f0*/  FSETP.NEU.AND P4, PT, R11, RZ, PT ;  /* 0x000000ff0b00720b */ /* 0x000fe20003f8d000 */
[C---:B------:R-:W-:Y:S01]  /*4400*/  FFMA R45, R32.reuse, R98, R45 ;  /* 0x00000062202d7223 */ /* 0x040fe2000000002d */
[----:B------:R-:W-:Y:S01]  /*4410*/  FMUL R32, R32, R32 ;  /* 0x0000002020207220 */ /* 0x000fe20000400000 */
[----:B------:R-:W-:Y:S01]  /*4420*/  FSEL R64, R64, RZ, P5 ;  /* 0x000000ff40407208 */ /* 0x000fe20002800000 */
[----:B------:R-:W-:Y:S01]  /*4430*/  FADD R38, -R51, R38 ;  /* 0x0000002633267221 */ /* 0x000fe20000000100 */
[----:B------:R-:W-:Y:S01]  /*4440*/  FSETP.GT.AND P5, PT, |R48|, 8.50705917302346158658e+37, PT ;  /* 0x7e8000003000780b */ /* 0x000fe20003fa4200 */
[----:B------:R-:W-:Y:S01]  /*4450*/  FMUL R32, R25, R32 ;  /* 0x0000002019207220 */ /* 0x000fe20000400000 */
[----:B------:R-:W4:Y:S01]  /*4460*/  MUFU.RCP R92, R92 ;  /* 0x0000005c005c7308 */ /* 0x000f220000001000 */
[----:B0-----:R-:W-:Y:S01]  /*4470*/  FMUL R100, R100, R105 ;  /* 0x0000006964647220 */ /* 0x001fe20000400000 */
[----:B------:R-:W-:Y:S01]  /*4480*/  FSEL R22, R9, R48, P5 ;  /* 0x0000003009167208 */ /* 0x000fe20002800000 */
[----:B------:R-:W-:Y:S01]  /*4490*/  FMUL R9, R8, R8 ;  /* 0x0000000808097220 */ /* 0x000fe20000400000 */
[----:B------:R-:W-:Y:S01]  /*44a0*/  FFMA R52, R35, R108, R52 ;  /* 0x0000006c23347223 */ /* 0x000fe20000000034 */
[----:B------:R-:W0:Y:S01]  /*44b0*/  SHFL.BFLY PT, R8, R17, 0x4, 0x1f ;  /* 0x0c801f0011087f89 */ /* 0x000e2200000e0000 */
[----:B------:R-:W-:Y:S01]  /*44c0*/  FSEL R100, R100, RZ, P4 ;  /* 0x000000ff64647208 */ /* 0x000fe20002000000 */
[----:B------:R-:W-:Y:S01]  /*44d0*/  FMUL R9, R26, R9 ;  /* 0x000000091a097220 */ /* 0x000fe20000400000 */
[----:B--2---:R-:W-:Y:S01]  /*44e0*/  FMUL R57, R57, R106 ;  /* 0x0000006a39397220 */ /* 0x004fe20000400000 */
[----:B------:R-:W-:Y:S01]  /*44f0*/  FSETP.NEU.AND P4, PT, R20, RZ, PT ;  /* 0x000000ff1400720b */ /* 0x000fe20003f8d000 */
[----:B------:R-:W2:Y:S01]  /*4500*/  SHFL.BFLY PT, R26, R45, 0x4, 0x1f ;  /* 0x0c801f002d1a7f89 */ /* 0x000ea200000e0000 */
[----:B------:R-:W-:Y:S01]  /*4510*/  FFMA R9, R88, R9, R27 ;  /* 0x0000000958097223 */ /* 0x000fe2000000001b */
[----:B------:R-:W-:Y:S01]  /*4520*/  FMUL R34, R35, R35 ;  /* 0x0000002323227220 */ /* 0x000fe20000400000 */
[----:B------:R-:W-:Y:S01]  /*4530*/  FSEL R57, R57, RZ, P4 ;  /* 0x000000ff39397208 */ /* 0x000fe20002000000 */
[----:B---3--:R-:W-:Y:S01]  /*4540*/  FADD R31, R31, R36 ;  /* 0x000000241f1f7221 */ /* 0x008fe20000000000 */
[----:B------:R-:W-:Y:S01]  /*4550*/  FSETP.NEU.AND P4, PT, R24, RZ, PT ;  /* 0x000000ff1800720b */ /* 0x000fe20003f8d000 */
[----:B----4-:R-:W-:Y:S01]  /*4560*/  FMUL R92, R92, R97 ;  /* 0x000000615c5c7220 */ /* 0x010fe20000400000 */
[----:B------:R-:W3:Y:S01]  /*4570*/  SHFL.BFLY PT, R12, R9, 0x4, 0x1f ;  /* 0x0c801f00090c7f89 */ /* 0x000ee200000e0000 */
[----:B------:R-:W-:Y:S01]  /*4580*/  FSEL R59, R59, R10, P5 ;  /* 0x0000000a3b3b7208 */ /* 0x000fe20002800000 */
[----:B------:R-:W-:Y:S01]  /*4590*/  FFMA R32, R98, R32, R33 ;  /* 0x0000002062207223 */ /* 0x000fe20000000021 */
[----:B------:R-:W-:Y:S01]  /*45a0*/  FSEL R110, R110, RZ, P4 ;  /* 0x000000ff6e6e7208 */ /* 0x000fe20002000000 */
[----:B------:R-:W-:Y:S01]  /*45b0*/  FMUL R36, R38, R38 ;  /* 0x0000002626247220 */ /* 0x000fe20000400000 */
[----:B------:R-:W-:Y:S01]  /*45c0*/  FSEL R92, R92, RZ, P6 ;  /* 0x000000ff5c5c7208 */ /* 0x000fe20003000000 */
[----:B------:R-:W-:Y:S01]  /*45d0*/  FMUL R34, R21, R34 ;  /* 0x0000002215227220 */ /* 0x000fe20000400000 */
[----:B------:R-:W-:Y:S01]  /*45e0*/  LOP3.LUT P6, RZ, R29, 0x1f, RZ, 0xc0, !PT ;  /* 0x0000001f1dff7812 */ /* 0x000fe200078cc0ff */
[----:B------:R-:W-:Y:S01]  /*45f0*/  FFMA R38, R38, R110, R51 ;  /* 0x0000006e26267223 */ /* 0x000fe20000000033 */
[----:B------:R-:W-:Y:S01]  /*4600*/  FSETP.NEU.AND P4, PT, R37, RZ, PT ;  /* 0x000000ff2500720b */ /* 0x000fe20003f8d000 */
[----:B------:R-:W4:Y:S01]  /*4610*/  SHFL.BFLY PT, R33, R52, 0x4, 0x1f ;  /* 0x0c801f0034217f89 */ /* 0x000f2200000e0000 */
[----:B------:R-:W-:Y:S01]  /*4620*/  P2R R7, PR, RZ, 0x40 ;  /* 0x00000040ff077803 */ /* 0x000fe20000000000 */
[----:B-1----:R-:W-:Y:S01]  /*4630*/  FADD R39, R40, R39 ;  /* 0x0000002728277221 */ /* 0x002fe20000000000 */
[----:B------:R-:W-:Y:S01]  /*4640*/  SHF.R.U32.HI R7, RZ, 0x3, R29 ;  /* 0x00000003ff077819 */ /* 0x000fe2000001161d */
[----:B------:R-:W1:Y:S01]  /*4650*/  SHFL.BFLY PT, R25, R32, 0x4, 0x1f ;  /* 0x0c801f0020197f89 */ /* 0x000e6200000e0000 */
[----:B------:R-:W-:Y:S01]  /*4660*/  FSEL R42, R42, RZ, P4 ;  /* 0x000000ff2a2a7208 */ /* 0x000fe20002000000 */
[----:B------:R-:W-:Y:S01]  /*4670*/  FMUL R36, R23, R36 ;  /* 0x0000002417247220 */ /* 0x000fe20000400000 */
[----:B------:R-:W-:Y:S01]  /*4680*/  FSETP.GEU.AND P4, PT, |R48|, 1.175494350822287508e-38, PT ;  /* 0x008000003000780b */ /* 0x000fe20003f8e200 */
[----:B------:R-:W-:Y:S01]  /*4690*/  FFMA R31, R108, R34, R31 ;  /* 0x000000226c1f7223 */ /* 0x000fe2000000001f */
[----:B------:R-:W-:Y:S01]  /*46a0*/  LOP3.LUT R7, R7, 0x1c, RZ, 0xc0, !PT ;  /* 0x0000001c07077812 */ /* 0x000fe200078ec0ff */
[----:B------:R-:W5:Y:S01]  /*46b0*/  SHFL.BFLY PT, R35, R38, 0x4, 0x1f ;  /* 0x0c801f0026237f89 */ /* 0x000f6200000e0000 */
[----:B------:R-:W-:Y:S01]  /*46c0*/  FSETP.NEU.AND P5, PT, R48, RZ, PT ;  /* 0x000000ff3000720b */ /* 0x000fe20003fad000 */
[----:B0-----:R-:W-:Y:S01]  /*46d0*/  FADD R8, -R17, R8 ;  /* 0x0000000811087221 */ /* 0x001fe20000000100 */
[----:B------:R-:W-:Y:S01]  /*46e0*/  FFMA R36, R110, R36, R39 ;  /* 0x000000246e247223 */ /* 0x000fe20000000027 */
[----:B------:R0:W-:Y:S01]  /*46f0*/  @!P6 STS [R7+0x100], R48 ;  /* 0x000100300700e388 */ /* 0x0001e20000000800 */
[----:B--2---:R-:W-:Y:S01]  /*4700*/  FADD R26, -R45, R26 ;  /* 0x0000001a2d1a7221 */ /* 0x004fe20000000100 */
[----:B---3--:R-:W-:Y:S01]  /*4710*/  FADD R9, R9, R12 ;  /* 0x0000000c09097221 */ /* 0x008fe20000000000 */
[----:B------:R-:W-:Y:S01]  /*4720*/  FFMA R17, R8, R90, R17 ;  /* 0x0000005a08117223 */ /* 0x000fe20000000011 */
[----:B------:R-:W2:Y:S01]  /*4730*/  SHFL.BFLY PT, R34, R31, 0x4, 0x1f ;  /* 0x0c801f001f227f89 */ /* 0x000ea200000e0000 */
[----:B------:R-:W-:Y:S01]  /*4740*/  FMUL R23, R26, R26 ;  /* 0x0000001a1a177220 */ /* 0x000fe20000400000 */
[----:B------:R-:W-:Y:S01]  /*4750*/  @!P4 FMUL R22, R22, 16777216 ;  /* 0x4b8000001616c820 */ /* 0x000fe20000400000 */
[----:B------:R-:W-:Y:S01]  /*4760*/  @!P4 FMUL R59, R59, 16777216 ;  /* 0x4b8000003b3bc820 */ /* 0x000fe20000400000 */
[----:B------:R-:W3:Y:S01]  /*4770*/  SHFL.BFLY PT, R39, R36, 0x4, 0x1f ;  /* 0x0c801f0024277f89 */ /* 0x000ee200000e0000 */
[----:B------:R-:W-:Y:S01]  /*4780*/  FFMA R26, R26, R94, R45 ;  /* 0x0000005e1a1a7223 */ /* 0x000fe2000000002d */
[----:B0-----:R-:W-:Y:S01]  /*4790*/  FADD R48, R11, R11 ;  /* 0x0000000b0b307221 */ /* 0x001fe20000000000 */
[----:B----4-:R-:W-:Y:S01]  /*47a0*/  FADD R33, -R52, R33 ;  /* 0x0000002134217221 */ /* 0x010fe20000000100 */
[----:B------:R-:W-:Y:S01]  /*47b0*/  FMUL R23, R18, R23 ;  /* 0x0000001712177220 */ /* 0x000fe20000400000 */
[----:B------:R-:W0:Y:S01]  /*47c0*/  MUFU.RCP R22, R22 ;  /* 0x0000001600167308 */ /* 0x000e220000001000 */
[C---:B------:R-:W-:Y:S01]  /*47d0*/  FMUL R21, R48.reuse, 0.25 ;  /* 0x3e80000030157820 */ /* 0x040fe20000400000 */
[----:B------:R-:W-:Y:S01]  /*47e0*/  FSETP.GT.AND P4, PT, |R48|, 8.50705917302346158658e+37, PT ;  /* 0x7e8000003000780b */ /* 0x000fe20003f84200 */
[----:B-1----:R-:W-:Y:S01]  /*47f0*/  FADD R25, R32, R25 ;  /* 0x0000001920197221 */ /* 0x002fe20000000000 */
[C---:B------:R-:W-:Y:S01]  /*4800*/  FMUL R18, R33.reuse, R33 ;  /* 0x0000002121127220 */ /* 0x040fe20000400000 */
[----:B------:R-:W-:Y:S01]  /*4810*/  FFMA R52, R33, R57, R52 ;  /* 0x0000003921347223 */ /* 0x000fe20000000034 */
[----:B------:R-:W-:Y:S01]  /*4820*/  FSEL R27, R21, R48, P4 ;  /* 0x00000030151b7208 */ /* 0x000fe20002000000 */
[----:B------:R-:W-:Y:S01]  /*4830*/  FMUL R21, R8, R8 ;  /* 0x0000000808157220 */ /* 0x000fe20000400000 */
[----:B------:R-:W-:Y:S01]  /*4840*/  FSEL R54, R54, R11, P4 ;  /* 0x0000000b36367208 */ /* 0x000fe20002000000 */
[----:B------:R-:W1:Y:S01]  /*4850*/  SHFL.BFLY PT, R8, R17, 0x2, 0x1f ;  /* 0x0c401f0011087f89 */ /* 0x000e6200000e0000 */
[----:B------:R-:W-:Y:S01]  /*4860*/  FSETP.GEU.AND P4, PT, |R48|, 1.175494350822287508e-38, PT ;  /* 0x008000003000780b */ /* 0x000fe20003f8e200 */
[----:B------:R-:W-:Y:S01]  /*4870*/  FMUL R21, R16, R21 ;  /* 0x0000001510157220 */ /* 0x000fe20000400000 */
[----:B-----5:R-:W-:Y:S01]  /*4880*/  FADD R35, -R38, R35 ;  /* 0x0000002326237221 */ /* 0x020fe20000000100 */
[----:B------:R-:W-:Y:S01]  /*4890*/  FFMA R23, R94, R23, R25 ;  /* 0x000000175e177223 */ /* 0x000fe20000000019 */
[----:B------:R-:W-:Y:S01]  /*48a0*/  FMUL R18, R19, R18 ;  /* 0x0000001213127220 */ /* 0x000fe20000400000 */
[----:B------:R-:W-:Y:S01]  /*48b0*/  FFMA R9, R90, R21, R9 ;  /* 0x000000155a097223 */ /* 0x000fe20000000009 */
[----:B------:R-:W-:Y:S01]  /*48c0*/  FMUL R25, R35, R35 ;  /* 0x0000002323197220 */ /* 0x000fe20000400000 */
[----:B------:R-:W4:Y:S01]  /*48d0*/  SHFL.BFLY PT, R21, R26, 0x2, 0x1f ;  /* 0x0c401f001a157f89 */ /* 0x000f2200000e0000 */
[----:B--2---:R-:W-:Y:S01]  /*48e0*/  FADD R34, R31, R34 ;  /* 0x000000221f227221 */ /* 0x004fe20000000000 */
[----:B---3--:R-:W-:Y:S01]  /*48f0*/  FADD R39, R36, R39 ;  /* 0x0000002724277221 */ /* 0x008fe20000000000 */
[----:B------:R-:W-:Y:S01]  /*4900*/  FMUL R25, R24, R25 ;  /* 0x0000001918197220 */ /* 0x000fe20000400000 */
[----:B------:R-:W2:Y:S01]  /*4910*/  SHFL.BFLY PT, R12, R9, 0x2, 0x1f ;  /* 0x0c401f00090c7f89 */ /* 0x000ea200000e0000 */
[----:B------:R-:W-:Y:S01]  /*4920*/  FFMA R18, R57, R18, R34 ;  /* 0x0000001239127223 */ /* 0x000fe20000000022 */
[----:B------:R-:W-:Y:S01]  /*4930*/  @!P4 FMUL R27, R27, 16777216 ;  /* 0x4b8000001b1bc820 */ /* 0x000fe20000400000 */
[----:B------:R-:W-:Y:S01]  /*4940*/  FFMA R35, R35, R64, R38 ;  /* 0x0000004023237223 */ /* 0x000fe20000000026 */
[----:B------:R-:W3:Y:S01]  /*4950*/  SHFL.BFLY PT, R16, R23, 0x2, 0x1f ;  /* 0x0c401f0017107f89 */ /* 0x000ee200000e0000 */
[----:B------:R-:W-:Y:S01]  /*4960*/  FFMA R39, R64, R25, R39 ;  /* 0x0000001940277223 */ /* 0x000fe20000000027 */
[----:B------:R-:W-:Y:S01]  /*4970*/  @!P4 FMUL R54, R54, 16777216 ;  /* 0x4b8000003636c820 */ /* 0x000fe20000400000 */
[----:B0-----:R-:W-:Y:S01]  /*4980*/  FMUL R22, R22, R59 ;  /* 0x0000003b16167220 */ /* 0x001fe20000400000 */
[----:B------:R-:W0:Y:S01]  /*4990*/  MUFU.RCP R27, R27 ;  /* 0x0000001b001b7308 */ /* 0x000e220000001000 */
[----:B------:R-:W5:Y:S01]  /*49a0*/  SHFL.BFLY PT, R19, R52, 0x2, 0x1f ;  /* 0x0c401f0034137f89 */ /* 0x000f6200000e0000 */
[----:B------:R-:W-:Y:S01]  /*49b0*/  FADD R31, R43, R43 ;  /* 0x0000002b2b1f7221 */ /* 0x000fe20000000000 */
[----:B------:R-:W-:Y:S01]  /*49c0*/  FSETP.NEU.AND P4, PT, R48, RZ, PT ;  /* 0x000000ff3000720b */ /* 0x000fe20003f8d000 */
[----:B-1----:R-:W-:Y:S01]  /*49d0*/  FADD R8, -R17, R8 ;  /* 0x0000000811087221 */ /* 0x002fe20000000100 */
[----:B------:R-:W1:Y:S01]  /*49e0*/  SHFL.BFLY PT, R25, R18, 0x2, 0x1f ;  /* 0x0c401f0012197f89 */ /* 0x000e6200000e0000 */
[----:B------:R-:W-:Y:S01]  /*49f0*/  FSEL R22, R22, RZ, P5 ;  /* 0x000000ff16167208 */ /* 0x000fe20002800000 */
[----:B------:R-:W-:Y:S01]  /*4a00*/  FADD R33, R37, R37 ;  /* 0x0000002525217221 */ /* 0x000fe20000000000 */
[----:B------:R-:W-:Y:S01]  /*4a10*/  FSETP.GEU.AND P5, PT, |R31|, 1.175494350822287508e-38, PT ;  /* 0x008000001f00780b */ /* 0x000fe20003fae200 */
[----:B------:R-:W1:Y:S01]  /*4a20*/  SHFL.BFLY PT, R24, R35, 0x2, 0x1f ;  /* 0x0c401f0023187f89 */ /* 0x000e6200000e0000 */
[C---:B------:R-:W-:Y:S01]  /*4a30*/  FFMA R17, R8.reuse, R92, R17 ;  /* 0x0000005c08117223 */ /* 0x040fe20000000011 */
[----:B------:R-:W-:Y:S01]  /*4a40*/  FMUL R8, R8, R8 ;  /* 0x0000000808087220 */ /* 0x000fe20000400000 */
[----:B----4-:R-:W-:Y:S01]  /*4a50*/  FADD R21, -R26, R21 ;  /* 0x000000151a157221 */ /* 0x010fe20000000100 */
[----:B------:R-:W4:Y:S01]  /*4a60*/  SHFL.BFLY PT, R32, R39, 0x2, 0x1f ;  /* 0x0c401f0027207f89 */ /* 0x000f2200000e0000 */
[----:B------:R-:W-:Y:S01]  /*4a70*/  IMAD.SHL.U32 R50, R29, 0x8, RZ ;  /* 0x000000081d327824 */ /* 0x000fe200078e00ff */
[----:B------:R-:W-:Y:S01]  /*4a80*/  FMUL R8, R13, R8 ;  /* 0x000000080d087220 */ /* 0x000fe20000400000 */
[----:B--2---:R-:W-:Y:S01]  /*4a90*/  FADD R9, R9, R12 ;  /* 0x0000000c09097221 */ /* 0x004fe20000000000 */
[----:B0-----:R-:W-:Y:S01]  /*4aa0*/  FMUL R27, R27, R54 ;  /* 0x000000361b1b7220 */ /* 0x001fe20000400000 */
[C---:B------:R-:W-:Y:S01]  /*4ab0*/  FMUL R12, R21.reuse, R21 ;  /* 0x00000015150c7220 */ /* 0x040fe20000400000 */
[----:B------:R-:W-:Y:S01]  /*4ac0*/  FFMA R26, R21, R100, R26 ;  /* 0x00000064151a7223 */ /* 0x000fe2000000001a */
[----:B---3--:R-:W-:Y:S01]  /*4ad0*/  FADD R23, R23, R16 ;  /* 0x0000001017177221 */ /* 0x008fe20000000000 */
[----:B------:R-:W-:Y:S01]  /*4ae0*/  FMUL R16, R33, 0.25 ;  /* 0x3e80000021107820 */ /* 0x000fe20000400000 */
[----:B------:R-:W-:Y:S01]  /*4af0*/  FMUL R15, R15, R12 ;  /* 0x0000000c0f0f7220 */ /* 0x000fe20000400000 */
[----:B------:R-:W-:Y:S01]  /*4b00*/  FMUL R12, R31, 0.25 ;  /* 0x3e8000001f0c7820 */ /* 0x000fe20000400000 */
[----:B------:R-:W-:Y:S01]  /*4b10*/  FSEL R27, R27, RZ, P4 ;  /* 0x000000ff1b1b7208 */ /* 0x000fe20002000000 */
[----:B-----5:R-:W-:Y:S01]  /*4b20*/  FADD R19, -R52, R19 ;  /* 0x0000001334137221 */ /* 0x020fe20000000100 */
[----:B------:R-:W-:Y:S01]  /*4b30*/  FSETP.GT.AND P4, PT, |R31|, 8.50705917302346158658e+37, PT ;  /* 0x7e8000001f00780b */ /* 0x000fe20003f84200 */
[----:B------:R-:W-:Y:S01]  /*4b40*/  FFMA R8, R92, R8, R9 ;  /* 0x000000085c087223 */ /* 0x000fe20000000009 */
[----:B------:R-:W-:Y:S01]  /*4b50*/  FFMA R15, R100, R15, R23 ;  /* 0x0000000f640f7223 */ /* 0x000fe20000000017 */
[----:B-1----:R-:W-:Y:S01]  /*4b60*/  FADD R18, R18, R25 ;  /* 0x0000001912127221 */ /* 0x002fe20000000000 */
[----:B------:R-:W-:Y:S01]  /*4b70*/  FSEL R13, R12, R31, P4 ;  /* 0x0000001f0c0d7208 */ /* 0x000fe20002000000 */
[----:B------:R-:W-:Y:S01]  /*4b80*/  FFMA R52, R19, R53, R52 ;  /* 0x0000003513347223 */ /* 0x000fe20000000034 */
[----:B------:R-:W-:Y:S01]  /*4b90*/  FSEL R46, R46, R43, P4 ;  /* 0x0000002b2e2e7208 */ /* 0x000fe20002000000 */
[----:B------:R-:W-:Y:S01]  /*4ba0*/  FADD R24, -R35, R24 ;  /* 0x0000001823187221 */ /* 0x000fe20000000100 */
[----:B------:R-:W-:Y:S01]  /*4bb0*/  FSETP.GEU.AND P4, PT, |R33|, 1.175494350822287508e-38, PT ;  /* 0x008000002100780b */ /* 0x000fe20003f8e200 */
[----:B------:R-:W-:Y:S01]  /*4bc0*/  @!P5 FMUL R13, R13, 16777216 ;  /* 0x4b8000000d0dd820 */ /* 0x000fe20000400000 */
[----:B------:R-:W-:Y:S01]  /*4bd0*/  FMUL R19, R19, R19 ;  /* 0x0000001313137220 */ /* 0x000fe20000400000 */
[----:B------:R-:W-:Y:S01]  /*4be0*/  @!P5 FMUL R46, R46, 16777216 ;  /* 0x4b8000002e2ed820 */ /* 0x000fe20000400000 */
[----:B------:R-:W-:Y:S01]  /*4bf0*/  FSETP.GT.AND P5, PT, |R33|, 8.50705917302346158658e+37, PT ;  /* 0x7e8000002100780b */ /* 0x000fe20003fa4200 */
[C---:B------:R-:W-:Y:S01]  /*4c00*/  FFMA R35, R24.reuse, R42, R35 ;  /* 0x0000002a18237223 */ /* 0x040fe20000000023 */
[----:B------:R-:W-:Y:S01]  /*4c10*/  FMUL R21, R24, R24 ;  /* 0x0000001818157220 */ /* 0x000fe20000400000 */
[----:B------:R-:W0:Y:S01]  /*4c20*/  SHFL.BFLY PT, R12, R17, 0x1, 0x1f ;  /* 0x0c201f00110c7f89 */ /* 0x000e2200000e0000 */
[----:B------:R-:W-:Y:S01]  /*4c30*/  FSEL R25, R16, R33, P5 ;  /* 0x0000002110197208 */ /* 0x000fe20002800000 */
[----:B------:R-:W-:Y:S01]  /*4c40*/  FMUL R20, R20, R19 ;  /* 0x0000001314147220 */ /* 0x000fe20000400000 */
[----:B------:R-:W-:Y:S01]  /*4c50*/  FSEL R24, R14, R37, P5 ;  /* 0x000000250e187208 */ /* 0x000fe20002800000 */
[----:B----4-:R-:W-:Y:S01]  /*4c60*/  FADD R39, R39, R32 ;  /* 0x0000002027277221 */ /* 0x010fe20000000000 */
[----:B------:R-:W-:Y:S01]  /*4c70*/  FMUL R44, R44, R21 ;  /* 0x000000152c2c7220 */ /* 0x000fe20000400000 */
[----:B------:R-:W-:Y:S01]  /*4c80*/  @!P4 FMUL R25, R25, 16777216 ;  /* 0x4b8000001919c820 */ /* 0x000fe20000400000 */
[----:B------:R-:W1:Y:S01]  /*4c90*/  SHFL.BFLY PT, R14, R35, 0x1, 0x1f ;  /* 0x0c201f00230e7f89 */ /* 0x000e6200000e0000 */
[----:B------:R-:W-:Y:S01]  /*4ca0*/  FFMA R18, R53, R20, R18 ;  /* 0x0000001435127223 */ /* 0x000fe20000000012 */
[----:B------:R-:W-:Y:S01]  /*4cb0*/  FFMA R39, R42, R44, R39 ;  /* 0x0000002c2a277223 */ /* 0x000fe20000000027 */
[----:B------:R-:W2:Y:S01]  /*4cc0*/  MUFU.RCP R13, R13 ;  /* 0x0000000d000d7308 */ /* 0x000ea20000001000 */
[----:B------:R-:W3:Y:S01]  /*4cd0*/  SHFL.BFLY PT, R19, R26, 0x1, 0x1f ;  /* 0x0c201f001a137f89 */ /* 0x000ee200000e0000 */
[----:B------:R-:W-:Y:S01]  /*4ce0*/  @!P4 FMUL R24, R24, 16777216 ;  /* 0x4b8000001818c820 */ /* 0x000fe20000400000 */
[----:B------:R-:W-:Y:S01]  /*4cf0*/  FSETP.NEU.AND P4, PT, R33, RZ, PT ;  /* 0x000000ff2100720b */ /* 0x000fe20003f8d000 */
[----:B------:R-:W-:Y:S01]  /*4d00*/  IMAD.MOV.U32 R47, RZ, RZ, 0x7f800000 ;  /* 0x7f800000ff2f7424 */ /* 0x000fe200078e00ff */
[----:B------:R-:W4:Y:S01]  /*4d10*/  SHFL.BFLY PT, R21, R52, 0x1, 0x1f ;  /* 0x0c201f0034157f89 */ /* 0x000f2200000e0000 */
[----:B------:R-:W-:Y:S01]  /*4d20*/  FSETP.NEU.AND P5, PT, R31, RZ, PT ;  /* 0x000000ff1f00720b */ /* 0x000fe20003fad000 */
[----:B------:R-:W-:Y:S01]  /*4d30*/  IMAD.MOV.U32 R83, RZ, RZ, -0x400 ;  /* 0xfffffc00ff537424 */ /* 0x000fe200078e00ff */
[----:B------:R-:W5:Y:S01]  /*4d40*/  MUFU.RCP R25, R25 ;  /* 0x0000001900197308 */ /* 0x000f620000001000 */
[----:B------:R-:W4:Y:S01]  /*4d50*/  SHFL.BFLY PT, R9, R8, 0x1, 0x1f ;  /* 0x0c201f0008097f89 */ /* 0x000f2200000e0000 */
[----:B------:R-:W-:Y:S01]  /*4d60*/  LOP3.LUT R30, R30, 0x3, R29, 0xf8, !PT ;  /* 0x000000031e1e7812 */ /* 0x000fe200078ef81d */
[----:B------:R-:W-:-:S02]  /*4d70*/  IMAD.MOV.U32 R82, RZ, RZ, -0x1 ;  /* 0xffffffffff527424 */ /* 0x000fc400078e00ff */
[----:B------:R-:W4:Y:S01]  /*4d80*/  SHFL.BFLY PT, R16, R15, 0x1, 0x1f ;  /* 0x0c201f000f107f89 */ /* 0x000f2200000e0000 */
[----:B0-----:R-:W-:Y:S01]  /*4d90*/  FADD R12, -R17, R12 ;  /* 0x0000000c110c7221 */ /* 0x001fe20000000100 */
[----:B------:R-:W-:Y:S01]  /*4da0*/  IMAD.MOV.U32 R62, RZ, RZ, 0x7f800000 ;  /* 0x7f800000ff3e7424 */ /* 0x000fe200078e00ff */
[----:B--2---:R-:W-:Y:S01]  /*4db0*/  FMUL R46, R13, R46 ;  /* 0x0000002e0d2e7220 */ /* 0x004fe20000400000 */
[----:B------:R-:W0:Y:S01]  /*4dc0*/  SHFL.BFLY PT, R23, R18, 0x1, 0x1f ;  /* 0x0c201f0012177f89 */ /* 0x000e2200000e0000 */
[C---:B------:R-:W-:Y:S01]  /*4dd0*/  FMUL R13, R12.reuse, R12 ;  /* 0x0000000c0c0d7220 */ /* 0x040fe20000400000 */
[----:B------:R-:W-:Y:S01]  /*4de0*/  FFMA R32, R12, R22, R17 ;  /* 0x000000160c207223 */ /* 0x000fe20000000011 */
[----:B------:R-:W-:Y:S01]  /*4df0*/  IMAD.MOV.U32 R65, RZ, RZ, 0x7f800000 ;  /* 0x7f800000ff417424 */ /* 0x000fe200078e00ff */
[----:B------:R-:W2:Y:S01]  /*4e00*/  SHFL.BFLY PT, R20, R39, 0x1, 0x1f ;  /* 0x0c201f0027147f89 */ /* 0x000ea200000e0000 */
[----:B-1----:R-:W-:Y:S01]  /*4e10*/  FADD R14, -R35, R14 ;  /* 0x0000000e230e7221 */ /* 0x002fe20000000100 */
[----:B------:R-:W-:Y:S01]  /*4e20*/  FMUL R13, R10, R13 ;  /* 0x0000000d0a0d7220 */ /* 0x000fe20000400000 */
[----:B-----5:R-:W-:Y:S01]  /*4e30*/  FMUL R25, R25, R24 ;  /* 0x0000001819197220 */ /* 0x020fe20000400000 */
[----:B---3--:R-:W-:Y:S01]  /*4e40*/  FADD R19, -R26, R19 ;  /* 0x000000131a137221 */ /* 0x008fe20000000100 */
[----:B------:R-:W-:Y:S01]  /*4e50*/  FSEL R46, R46, RZ, P5 ;  /* 0x000000ff2e2e7208 */ /* 0x000fe20002800000 */
[----:B------:R-:W-:Y:S01]  /*4e60*/  @!P6 STS [R7+0x120], R48 ;  /* 0x000120300700e388 */ /* 0x000fe20000000800 */
[----:B------:R-:W-:Y:S01]  /*4e70*/  LOP3.LUT P5, RZ, R29, 0x1f, RZ, 0xc0, !PT ;  /* 0x0000001f1dff7812 */ /* 0x000fe200078ac0ff */
[----:B----4-:R-:W-:Y:S01]  /*4e80*/  FADD R21, -R52, R21 ;  /* 0x0000001534157221 */ /* 0x010fe20000000100 */
[----:B------:R-:W-:Y:S01]  /*4e90*/  FSEL R25, R25, RZ, P4 ;  /* 0x000000ff19197208 */ /* 0x000fe20002000000 */
[C---:B------:R-:W-:Y:S01]  /*4ea0*/  FFMA R26, R19.reuse, R27, R26 ;  /* 0x0000001b131a7223 */ /* 0x040fe2000000001a */
[----:B------:R1:W-:Y:S01]  /*4eb0*/  @!P6 STS [R7+0x140], R31 ;  /* 0x0001401f0700e388 */ /* 0x0003e20000000800 */
[----:B------:R-:W-:Y:S01]  /*4ec0*/  FADD R9, R8, R9 ;  /* 0x0000000908097221 */ /* 0x000fe20000000000 */
[----:B------:R-:W-:Y:S01]  /*4ed0*/  FMUL R8, R19, R19 ;  /* 0x0000001313087220 */ /* 0x000fe20000400000 */
[C---:B------:R-:W-:Y:S01]  /*4ee0*/  FFMA R12, R14.reuse, R25, R35 ;  /* 0x000000190e0c7223 */ /* 0x040fe20000000023 */
[----:B------:R-:W-:Y:S01]  /*4ef0*/  FMUL R10, R21, R21 ;  /* 0x00000015150a7220 */ /* 0x000fe20000400000 */
[----:B------:R-:W-:Y:S01]  /*4f00*/  FMUL R14, R14, R14 ;  /* 0x0000000e0e0e7220 */ /* 0x000fe20000400000 */
[----:B------:R-:W-:Y:S01]  /*4f10*/  FADD R16, R15, R16 ;  /* 0x000000100f107221 */ /* 0x000fe20000000000 */
[----:B------:R-:W-:Y:S01]  /*4f20*/  FMUL R8, R11, R8 ;  /* 0x000000080b087220 */ /* 0x000fe20000400000 */
[----:B------:R-:W-:Y:S01]  /*4f30*/  FMUL R10, R43, R10 ;  /* 0x0000000a2b0a7220 */ /* 0x000fe20000400000 */
[----:B0-----:R-:W-:Y:S01]  /*4f40*/  FADD R23, R18, R23 ;  /* 0x0000001712177221 */ /* 0x001fe20000000000 */
[----:B------:R-:W-:Y:S01]  /*4f50*/  FMUL R14, R37, R14 ;  /* 0x0000000e250e7220 */ /* 0x000fe20000400000 */
[----:B------:R-:W-:Y:S01]  /*4f60*/  FFMA R52, R21, R46, R52 ;  /* 0x0000002e15347223 */ /* 0x000fe20000000034 */
[----:B------:R-:W-:Y:S01]  /*4f70*/  FFMA R22, R22, R13, R9 ;  /* 0x0000000d16167223 */ /* 0x000fe20000000009 */
[----:B--2---:R-:W-:Y:S01]  /*4f80*/  FADD R20, R39, R20 ;  /* 0x0000001427147221 */ /* 0x004fe20000000000 */
[----:B------:R-:W-:Y:S01]  /*4f90*/  FFMA R16, R27, R8, R16 ;  /* 0x000000081b107223 */ /* 0x000fe20000000010 */
[----:B------:R-:W-:Y:S01]  /*4fa0*/  FFMA R46, R46, R10, R23 ;  /* 0x0000000a2e2e7223 */ /* 0x000fe20000000017 */
[----:B------:R0:W-:Y:S01]  /*4fb0*/  @!P6 STS [R7+0x160], R33 ;  /* 0x000160210700e388 */ /* 0x0001e20000000800 */
[----:B------:R-:W-:Y:S01]  /*4fc0*/  FFMA R14, R25, R14, R20 ;  /* 0x0000000e190e7223 */ /* 0x000fe20000000014 */
[C---:B------:R-:W-:Y:S01]  /*4fd0*/  LOP3.LUT R24, R29.reuse, 0x3, RZ, 0xc0, !PT ;  /* 0x000000031d187812 */ /* 0x040fe200078ec0ff */
[----:B-1----:R-:W-:Y:S01]  /*4fe0*/  IMAD.MOV.U32 R31, RZ, RZ, -0x800000 ;  /* 0xff800000ff1f7424 */ /* 0x002fe200078e00ff */
[----:B------:R1:W-:Y:S01]  /*4ff0*/  @!P6 STS [R7], R32 ;  /* 0x000000200700e388 */ /* 0x0003e20000000800 */
[----:B------:R-:W-:Y:S01]  /*5000*/  ISETP.GE.AND P6, PT, R29, 0x20, PT ;  /* 0x000000201d00780c */ /* 0x000fe20003fc6270 */
[----:B------:R-:W-:-:S02]  /*5010*/  IMAD.MOV.U32 R27, RZ, RZ, -0x800000 ;  /* 0xff800000ff1b7424 */ /* 0x000fc400078e00ff */
[----:B------:R2:W-:Y:S01]  /*5020*/  @!P5 STS [R7+0x20], R26 ;  /* 0x0000201a0700d388 */ /* 0x0005e20000000800 */
[----:B------:R-:W-:Y:S01]  /*5030*/  P2R R9, PR, RZ, 0x40 ;  /* 0x00000040ff097803 */ /* 0x000fe20000000000 */
[----:B0-----:R-:W-:Y:S02]  /*5040*/  IMAD.MOV.U32 R33, RZ, RZ, -0x800000 ;  /* 0xff800000ff217424 */ /* 0x001fe400078e00ff */
[----:B------:R0:W-:Y:S01]  /*5050*/  @!P5 STS [R7+0x40], R52 ;  /* 0x000040340700d388 */ /* 0x0001e20000000800 */
[----:B------:R-:W-:Y:S02]  /*5060*/  IMAD.MOV.U32 R40, RZ, RZ, -0x800000 ;  /* 0xff800000ff287424 */ /* 0x000fe400078e00ff */
[----:B-1----:R-:W-:Y:S01]  /*5070*/  IMAD.MOV.U32 R32, RZ, RZ, -0x800000 ;  /* 0xff800000ff207424 */ /* 0x002fe200078e00ff */
[----:B------:R-:W-:Y:S01]  /*5080*/  @!P5 STS [R7+0x60], R12 ;  /* 0x0000600c0700d388 */ /* 0x000fe20000000800 */
[----:B------:R-:W-:Y:S02]  /*5090*/  IMAD.MOV.U32 R41, RZ, RZ, -0x800000 ;  /* 0xff800000ff297424 */ /* 0x000fe400078e00ff */
[----:B--2---:R-:W-:Y:S01]  /*50a0*/  IMAD.MOV.U32 R26, RZ, RZ, -0x800000 ;  /* 0xff800000ff1a7424 */ /* 0x004fe200078e00ff */
[----:B------:R-:W-:Y:S01]  /*50b0*/  @!P5 STS [R7+0x80], R22 ;  /* 0x000080160700d388 */ /* 0x000fe20000000800 */
[----:B------:R-:W-:-:S02]  /*50c0*/  IMAD.MOV.U32 R38, RZ, RZ, -0x800000 ;  /* 0xff800000ff267424 */ /* 0x000fc400078e00ff */
[----:B0-----:R-:W-:Y:S01]  /*50d0*/  IMAD.MOV.U32 R52, RZ, RZ, 0x7f800000 ;  /* 0x7f800000ff347424 */ /* 0x001fe200078e00ff */
[----:B------:R-:W-:Y:S01]  /*50e0*/  @!P5 STS [R7+0xa0], R16 ;  /* 0x0000a0100700d388 */ /* 0x000fe20000000800 */
[----:B------:R-:W-:Y:S02]  /*50f0*/  IMAD.MOV.U32 R34, RZ, RZ, -0x800000 ;  /* 0xff800000ff227424 */ /* 0x000fe400078e00ff */
[----:B------:R-:W-:Y:S01]  /*5100*/  IMAD.MOV.U32 R36, RZ, RZ, -0x800000 ;  /* 0xff800000ff247424 */ /* 0x000fe200078e00ff */
[----:B------:R-:W-:Y:S01]  /*5110*/  @!P5 STS [R7+0xc0], R46 ;  /* 0x0000c02e0700d388 */ /* 0x000fe20000000800 */
[----:B------:R-:W-:Y:S02]  /*5120*/  IMAD.MOV.U32 R39, RZ, RZ, -0x800000 ;  /* 0xff800000ff277424 */ /* 0x000fe400078e00ff */
[----:B------:R-:W-:Y:S01]  /*5130*/  IMAD.MOV.U32 R37, RZ, RZ, -0x800000 ;  /* 0xff800000ff257424 */ /* 0x000fe200078e00ff */
[----:B------:R-:W-:Y:S01]  /*5140*/  @!P5 STS [R7+0xe0], R14 ;  /* 0x0000e00e0700d388 */ /* 0x000fe20000000800 */
[----:B------:R-:W-:-:S02]  /*5150*/  IMAD.MOV.U32 R45, RZ, RZ, -0x800000 ;  /* 0xff800000ff2d7424 */ /* 0x000fc400078e00ff */
[----:B------:R-:W-:Y:S01]  /*5160*/  IMAD.MOV.U32 R42, RZ, RZ, -0x800000 ;  /* 0xff800000ff2a7424 */ /* 0x000fe200078e00ff */
[----:B------:R-:W-:Y:S01]  /*5170*/  BAR.SYNC.DEFER_BLOCKING 0x0 ;  /* 0x0000000000007b1d */ /* 0x000fe20000010000 */
[----:B------:R-:W-:Y:S02]  /*5180*/  IMAD.MOV.U32 R44, RZ, RZ, -0x800000 ;  /* 0xff800000ff2c7424 */ /* 0x000fe400078e00ff */
[----:B------:R-:W-:Y:S02]  /*5190*/  IMAD.MOV.U32 R43, RZ, RZ, -0x800000 ;  /* 0xff800000ff2b7424 */ /* 0x000fe400078e00ff */
        /* <DEDUP_REMOVED lines=9> */
[----:B------:R-:W-:Y:S01]  /*5230*/  IMAD.MOV.U32 R48, RZ, RZ, 0x7f800000 ;  /* 0x7f800000ff307424 */ /* 0x000fe200078e00ff */
[----:B------:R-:W0:Y:S01]  /*5240*/  @!P6 LDS R5, [R29.X4+0x100] ;  /* 0x000100001d05e984 */ /* 0x000e220000004800 */
[----:B------:R-:W-:Y:S02]  /*5250*/  IMAD.MOV.U32 R55, RZ, RZ, 0x7f800000 ;  /* 0x7f800000ff377424 */ /* 0x000fe400078e00ff */
[----:B------:R-:W-:Y:S01]  /*5260*/  IMAD.MOV.U32 R49, RZ, RZ, 0x7f800000 ;  /* 0x7f800000ff317424 */ /* 0x000fe200078e00ff */
[----:B------:R-:W-:Y:S04]  /*5270*/  @!P6 LDS R4, [R29.X4] ;  /* 0x000000001d04e984 */ /* 0x000fe80000004800 */
[----:B------:R-:W1:Y:S04]  /*5280*/  @!P6 LDS R6, [R29.X4+0x80] ;  /* 0x000080001d06e984 */ /* 0x000e680000004800 */
[----:B0-----:R-:W0:Y:S04]  /*5290*/  SHFL.BFLY PT, R8, R5, 0x4, 0x1f ;  /* 0x0c801f0005087f89 */ /* 0x001e2800000e0000 */
[----:B-1----:R-:W1:Y:S01]  /*52a0*/  SHFL.BFLY PT, R11, R6, 0x4, 0x1f ;  /* 0x0c801f00060b7f89 */ /* 0x002e6200000e0000 */
[----:B0-----:R-:W-:-:S04]  /*52b0*/  FADD R10, R5, R8 ;  /* 0x00000008050a7221 */ /* 0x001fc80000000000 */
[C---:B------:R-:W-:Y:S01]  /*52c0*/  FMUL R9, R10.reuse, 0.25 ;  /* 0x3e8000000a097820 */ /* 0x040fe20000400000 */
[----:B------:R-:W0:Y:S01]  /*52d0*/  SHFL.BFLY PT, R15, R10, 0x2, 0x1f ;  /* 0x0c401f000a0f7f89 */ /* 0x000e2200000e0000 */
[----:B------:R-:W-:Y:S01]  /*52e0*/  FSETP.GT.AND P4, PT, |R10|, 8.50705917302346158658e+37, PT ;  /* 0x7e8000000a00780b */ /* 0x000fe20003f84200 */
[----:B-1----:R-:W-:-:S03]  /*52f0*/  FADD R6, R6, R11 ;  /* 0x0000000b06067221 */ /* 0x002fc60000000000 */
[----:B------:R-:W-:-:S09]  /*5300*/  FSEL R12, R9, R10, P4 ;  /* 0x0000000a090c7208 */ /* 0x000fd20002000000 */
[----:B------:R-:W-:Y:S01]  /*5310*/  @P4 FMUL R8, R8, 0.25 ;  /* 0x3e80000008084820 */ /* 0x000fe20000400000 */
[C---:B------:R-:W-:Y:S01]  /*5320*/  FSETP.GEU.AND P4, PT, |R10|.reuse, 1.175494350822287508e-38, PT ;  /* 0x008000000a00780b */ /* 0x040fe20003f8e200 */
[----:B0-----:R-:W-:-:S12]  /*5330*/  FADD R14, R10, R15 ;  /* 0x0000000f0a0e7221 */ /* 0x001fd80000000000 */
[----:B------:R-:W-:Y:S01]  /*5340*/  @!P4 FMUL R12, R12, 16777216 ;  /* 0x4b8000000c0cc820 */ /* 0x000fe20000400000 */
[----:B------:R-:W-:Y:S01]  /*5350*/  @!P4 FMUL R8, R8, 16777216 ;  /* 0x4b8000000808c820 */ /* 0x000fe20000400000 */
[C---:B------:R-:W-:Y:S01]  /*5360*/  FSETP.GT.AND P4, PT, |R14|.reuse, 8.50705917302346158658e+37, PT ;  /* 0x7e8000000e00780b */ /* 0x040fe20003f84200 */
[C---:B------:R-:W-:Y:S01]  /*5370*/  FMUL R9, R14.reuse, 0.25 ;  /* 0x3e8000000e097820 */ /* 0x040fe20000400000 */
[----:B------:R-:W0:Y:S01]  /*5380*/  SHFL.BFLY PT, R17, R14, 0x1, 0x1f ;  /* 0x0c201f000e117f89 */ /* 0x000e2200000e0000 */
[----:B------:R-:W1:Y:S03]  /*5390*/  MUFU.RCP R13, R12 ;  /* 0x0000000c000d7308 */ /* 0x000e660000001000 */
[----:B------:R-:W-:Y:S02]  /*53a0*/  FSEL R16, R9, R14, P4 ;  /* 0x0000000e09107208 */ /* 0x000fe40002000000 */
[----:B------:R-:W2:Y:S05]  /*53b0*/  SHFL.BFLY PT, R9, R4, 0x4, 0x1f ;  /* 0x0c801f0004097f89 */ /* 0x000eaa00000e0000 */
[----:B------:R-:W-:Y:S01]  /*53c0*/  @P4 FMUL R15, R15, 0.25 ;  /* 0x3e8000000f0f4820 */ /* 0x000fe20000400000 */
[C---:B------:R-:W-:Y:S01]  /*53d0*/  FSETP.GEU.AND P4, PT, |R14|.reuse, 1.175494350822287508e-38, PT ;  /* 0x008000000e00780b */ /* 0x040fe20003f8e200 */
[----:B-1----:R-:W-:Y:S01]  /*53e0*/  FMUL R13, R13, R8 ;  /* 0x000000080d0d7220 */ /* 0x002fe20000400000 */
[----:B0-----:R-:W-:-:S11]  /*53f0*/  FADD R18, R14, R17 ;  /* 0x000000110e127221 */ /* 0x001fd60000000000 */
[----:B------:R-:W-:Y:S01]  /*5400*/  @!P4 FMUL R16, R16, 16777216 ;  /* 0x4b8000001010c820 */ /* 0x000fe20000400000 */
[----:B------:R-:W-:Y:S01]  /*5410*/  @!P4 FMUL R15, R15, 16777216 ;  /* 0x4b8000000f0fc820 */ /* 0x000fe20000400000 */
[----:B------:R-:W-:Y:S01]  /*5420*/  FSETP.NEU.AND P4, PT, R10, RZ, PT ;  /* 0x000000ff0a00720b */ /* 0x000fe20003f8d000 */
[----:B--2---:R-:W-:-:S03]  /*5430*/  FADD R9, -R4, R9 ;  /* 0x0000000904097221 */ /* 0x004fc60000000100 */
[----:B------:R-:W0:Y:S01]  /*5440*/  MUFU.RCP R16, R16 ;  /* 0x0000001000107308 */ /* 0x000e220000001000 */
[----:B------:R-:W-:Y:S02]  /*5450*/  FSEL R13, R13, RZ, P4 ;  /* 0x000000ff0d0d7208 */ /* 0x000fe40002000000 */
[----:B------:R-:W-:Y:S01]  /*5460*/  FSETP.NEU.AND P4, PT, R14, RZ, PT ;  /* 0x000000ff0e00720b */ /* 0x000fe20003f8d000 */
[C---:B------:R-:W-:Y:S02]  /*5470*/  FMUL R8, R9.reuse, R9 ;  /* 0x0000000909087220 */ /* 0x040fe40000400000 */
[----:B------:R-:W-:Y:S01]  /*5480*/  FFMA R4, R9, R13, R4 ;  /* 0x0000000d09047223 */ /* 0x000fe20000000004 */
[----:B------:R-:W-:Y:S01]  /*5490*/  FMUL R9, R18, 0.25 ;  /* 0x3e80000012097820 */ /* 0x000fe20000400000 */
[----:B------:R-:W-:-:S03]  /*54a0*/  FMUL R8, R5, R8 ;  /* 0x0000000805087220 */ /* 0x000fc60000400000 */
[----:B------:R-:W1:Y:S01]  /*54b0*/  SHFL.BFLY PT, R5, R4, 0x2, 0x1f ;  /* 0x0c401f0004057f89 */ /* 0x000e6200000e0000 */
[----:B------:R-:W-:Y:S01]  /*54c0*/  FFMA R6, R13, R8, R6 ;  /* 0x000000080d067223 */ /* 0x000fe20000000006 */
[----:B0-----:R-:W-:Y:S01]  /*54d0*/  FMUL R15, R16, R15 ;  /* 0x0000000f100f7220 */ /* 0x001fe20000400000 */
[----:B------:R-:W-:-:S04]  /*54e0*/  IMAD.MOV.U32 R16, RZ, RZ, 0x39aaaaab ;  /* 0x39aaaaabff107424 */ /* 0x000fc800078e00ff */
[----:B------:R-:W-:Y:S02]  /*54f0*/  FSEL R15, R15, RZ, P4 ;  /* 0x000000ff0f0f7208 */ /* 0x000fe40002000000 */
[----:B------:R-:W-:-:S04]  /*5500*/  FSETP.GT.AND P4, PT, |R18|, 8.50705917302346158658e+37, PT ;  /* 0x7e8000001200780b */ /* 0x000fc80003f84200 */
[----:B------:R-:W-:Y:S02]  /*5510*/  FSEL R12, R9, R18, P4 ;  /* 0x00000012090c7208 */ /* 0x000fe40002000000 */
[----:B------:R-:W0:Y:S01]  /*5520*/  SHFL.BFLY PT, R9, R6, 0x2, 0x1f ;  /* 0x0c401f0006097f89 */ /* 0x000e2200000e0000 */
[----:B-1----:R-:W-:-:S06]  /*5530*/  FADD R5, -R4, R5 ;  /* 0x0000000504057221 */ /* 0x002fcc0000000100 */
[----:B------:R-:W-:Y:S01]  /*5540*/  @P4 FMUL R17, R17, 0.25 ;  /* 0x3e80000011114820 */ /* 0x000fe20000400000 */
[----:B------:R-:W-:Y:S01]  /*5550*/  FSETP.GEU.AND P4, PT, |R18|, 1.175494350822287508e-38, PT ;  /* 0x008000001200780b */ /* 0x000fe20003f8e200 */
[C---:B------:R-:W-:Y:S01]  /*5560*/  FMUL R13, R5.reuse, R5 ;  /* 0x00000005050d7220 */ /* 0x040fe20000400000 */
[----:B------:R-:W-:Y:S01]  /*5570*/  FFMA R11, R5, R15, R4 ;  /* 0x0000000f050b7223 */ /* 0x000fe20000000004 */
[----:B------:R-:W-:Y:S02]  /*5580*/  IMAD.MOV.U32 R4, RZ, RZ, 0x8 ;  /* 0x00000008ff047424 */ /* 0x000fe400078e00ff */
[----:B------:R-:W-:Y:S02]  /*5590*/  FMUL R13, R10, R13 ;  /* 0x0000000d0a0d7220 */ /* 0x000fe40000400000 */
[----:B------:R-:W1:Y:S06]  /*55a0*/  SHFL.BFLY PT, R10, R11, 0x1, 0x1f ;  /* 0x0c201f000b0a7f89 */ /* 0x000e6c00000e0000 */
[----:B------:R-:W-:Y:S01]  /*55b0*/  @!P4 FMUL R12, R12, 16777216 ;  /* 0x4b8000000c0cc820 */ /* 0x000fe20000400000 */
[----:B------:R-:W-:Y:S01]  /*55c0*/  @!P4 FMUL R17, R17, 16777216 ;  /* 0x4b8000001111c820 */ /* 0x000fe20000400000 */
[----:B------:R-:W-:Y:S01]  /*55d0*/  FSETP.NEU.AND P4, PT, R18, RZ, PT ;  /* 0x000000ff1200720b */ /* 0x000fe20003f8d000 */
[----:B0-----:R-:W-:Y:S01]  /*55e0*/  FADD R8, R6, R9 ;  /* 0x0000000906087221 */ /* 0x001fe20000000000 */
[----:B------:R-:W-:-:S02]  /*55f0*/  LOP3.LUT R9, R29, 0xff, RZ, 0xc0, !PT ;  /* 0x000000ff1d097812 */ /* 0x000fc400078ec0ff */
[----:B------:R-:W0:Y:S01]  /*5600*/  MUFU.RCP R12, R12 ;  /* 0x0000000c000c7308 */ /* 0x000e220000001000 */
[----:B------:R-:W-:Y:S01]  /*5610*/  FFMA R13, R15, R13, R8 ;  /* 0x0000000d0f0d7223 */ /* 0x000fe20000000008 */
[----:B------:R-:W-:Y:S02]  /*5620*/  IMAD.MOV.U32 R8, RZ, RZ, 0x10 ;  /* 0x00000010ff087424 */ /* 0x000fe400078e00ff */
[----:B------:R-:W-:-:S04]  /*5630*/  IMAD.WIDE.U32 R4, R9, R4, c[0x0][0x170] ;  /* 0x00005c0009047625 */ /* 0x000fc800078e0004 */
[----:B------:R-:W-:-:S04]  /*5640*/  IMAD.WIDE.U32 R8, R9, R8, c[0x0][0x168] ;  /* 0x00005a0009087625 */ /* 0x000fc800078e0008 */
[----:B------:R-:W-:Y:S01]  /*5650*/  IMAD.SHL.U32 R15, R29, 0x10, RZ ;  /* 0x000000101d0f7824 */ /* 0x000fe200078e00ff */
[----:B-1----:R-:W-:Y:S01]  /*5660*/  FADD R10, -R11, R10 ;  /* 0x0000000a0b0a7221 */ /* 0x002fe20000000100 */
[----:B0-----:R-:W-:Y:S02]  /*5670*/  FMUL R17, R12, R17 ;  /* 0x000000110c117220 */ /* 0x001fe40000400000 */
[----:B------:R-:W0:Y:S03]  /*5680*/  SHFL.BFLY PT, R12, R13, 0x1, 0x1f ;  /* 0x0c201f000d0c7f89 */ /* 0x000e2600000e0000 */
[----:B------:R-:W-:Y:S02]  /*5690*/  FSEL R17, R17, RZ, P4 ;  /* 0x000000ff11117208 */ /* 0x000fe40002000000 */
[----:B------:R-:W-:-:S05]  /*56a0*/  IADD3 R4, P4, R4, 0x4800, RZ ;  /* 0x0000480004047810 */ /* 0x000fca0007f9e0ff */
[----:B------:R-:W-:Y:S01]  /*56b0*/  IMAD.X R5, RZ, RZ, R5, P4 ;  /* 0x000000ffff057224 */ /* 0x000fe200020e0605 */
[----:B------:R-:W-:-:S05]  /*56c0*/  IADD3 R6, P4, R8, 0x9000, RZ ;  /* 0x0000900008067810 */ /* 0x000fca0007f9e0ff */
[----:B------:R-:W-:Y:S01]  /*56d0*/  IMAD.X R25, RZ, RZ, R9, P4 ;  /* 0x000000ffff197224 */ /* 0x000fe200020e0609 */
[C---:B------:R-:W-:Y:S01]  /*56e0*/  LOP3.LUT P4, RZ, R29.reuse, 0x7, RZ, 0xc0, !PT ;  /* 0x000000071dff7812 */ /* 0x040fe2000788c0ff */
[C---:B------:R-:W-:Y:S01]  /*56f0*/  FMUL R9, R10.reuse, R10 ;  /* 0x0000000a0a097220 */ /* 0x040fe20000400000 */
[----:B------:R-:W-:Y:S02]  /*5700*/  FFMA R10, R10, R17, R11 ;  /* 0x000000110a0a7223 */ /* 0x000fe4000000000b */
[----:B------:R-:W-:Y:S01]  /*5710*/  ISETP.LT.AND P4, PT, R29, 0x20, !P4 ;  /* 0x000000201d00780c */ /* 0x000fe20006781270 */
[----:B------:R-:W-:Y:S01]  /*5720*/  FMUL R9, R14, R9 ;  /* 0x000000090e097220 */ /* 0x000fe20000400000 */
[----:B------:R-:W-:Y:S01]  /*5730*/  SHF.R.U32.HI R14, RZ, 0x6, R15 ;  /* 0x00000006ff0e7819 */ /* 0x000fe2000001160f */
[----:B0-----:R-:W-:-:S03]  /*5740*/  FADD R12, R13, R12 ;  /* 0x0000000c0d0c7221 */ /* 0x001fc60000000000 */
[----:B------:R-:W-:Y:S01]  /*5750*/  LOP3.LUT R14, R14, 0x30, RZ, 0xc0, !PT ;  /* 0x000000300e0e7812 */ /* 0x000fe200078ec0ff */
[----:B------:R-:W-:Y:S01]  /*5760*/  FFMA R12, R17, R9, R12 ;  /* 0x00000009110c7223 */ /* 0x000fe2000000000c */
[----:B------:R-:W-:-:S05]  /*5770*/  LOP3.LUT R17, R15, 0xff0, RZ, 0xc0, !PT ;  /* 0x00000ff00f117812 */ /* 0x000fca00078ec0ff */
[----:B------:R-:W-:Y:S01]  /*5780*/  @P4 STS [R29.X4+0x100], R18 ;  /* 0x000100121d004388 */ /* 0x000fe20000004800 */
[----:B------:R-:W-:-:S03]  /*5790*/  IMAD R46, R17, 0x2, R14 ;  /* 0x00000002112e7824 */ /* 0x000fc600078e020e */
[----:B------:R0:W-:Y:S04]  /*57a0*/  @P4 STS [R29.X4], R10 ;  /* 0x0000000a1d004388 */ /* 0x0001e80000004800 */
[----:B------:R-:W-:Y:S04]  /*57b0*/  @P4 STS [R29.X4+0x80], R12 ;  /* 0x0000800c1d004388 */ /* 0x000fe80000004800 */
[----:B------:R-:W-:Y:S01]  /*57c0*/  BAR.SYNC.DEFER_BLOCKING 0x0 ;  /* 0x0000000000007b1d */ /* 0x000fe20000010000 */
[----:B0-----:R-:W-:Y:S02]  /*57d0*/  SHF.R.U32.HI R10, RZ, 0x6, R50 ;  /* 0x00000006ff0a7819 */ /* 0x001fe40000011632 */
[----:B------:R-:W-:-:S02]  /*57e0*/  LOP3.LUT R50, R50, 0x7f8, RZ, 0xc0, !PT ;  /* 0x000007f832327812 */ /* 0x000fc400078ec0ff */
[----:B------:R-:W-:-:S05]  /*57f0*/  LOP3.LUT R15, R10, 0x10, RZ, 0xc0, !PT ;  /* 0x000000100a0f7812 */ /* 0x000fca00078ec0ff */
[----:B------:R-:W-:Y:S01]  /*5800*/  IMAD R50, R50, 0x2, R15 ;  /* 0x0000000232327824 */ /* 0x000fe200078e020f */
[----:B------:R-:W0:Y:S04]  /*5810*/  LDS R8, [0x80] ;  /* 0x00008000ff087984 */ /* 0x000e280000000800 */
[----:B------:R-:W1:Y:S04]  /*5820*/  LDS R9, [0xa0] ;  /* 0x0000a000ff097984 */ /* 0x000e680000000800 */
[----:B------:R-:W2:Y:S04]  /*5830*/  LDS R11, [0xc0] ;  /* 0x0000c000ff0b7984 */ /* 0x000ea80000000800 */
[----:B------:R-:W3:Y:S04]  /*5840*/  LDS R13, [0xe0] ;  /* 0x0000e000ff0d7984 */ /* 0x000ee80000000800 */
[----:B------:R-:W4:Y:S04]  /*5850*/  LDS R58, [RZ] ;  /* 0x00000000ff3a7984 */ /* 0x000f280000000800 */
[----:B------:R-:W4:Y:S04]  /*5860*/  LDS R59, [0x20] ;  /* 0x00002000ff3b7984 */ /* 0x000f280000000800 */
[----:B------:R-:W4:Y:S04]  /*5870*/  LDS R60, [0x40] ;  /* 0x00004000ff3c7984 */ /* 0x000f280000000800 */
[----:B------:R-:W4:Y:S01]  /*5880*/  LDS R61, [0x60] ;  /* 0x00006000ff3d7984 */ /* 0x000f220000000800 */
[-C--:B0-----:R-:W-:Y:S01]  /*5890*/  FFMA R8, R8, R16.reuse, 9.9999999747524270788e-07 ;  /* 0x358637bd08087423 */ /* 0x081fe20000000010 */
[----:B-1----:R-:W-:-:S03]  /*58a0*/  FFMA R9, R9, R16, 9.9999999747524270788e-07 ;  /* 0x358637bd09097423 */ /* 0x002fc60000000010 */
[----:B------:R0:W1:Y:S01]  /*58b0*/  MUFU.RSQ R66, R8 ;  /* 0x0000000800427308 */ /* 0x0000620000001400 */
[-C--:B--2---:R-:W-:Y:S01]  /*58c0*/  FFMA R11, R11, R16.reuse, 9.9999999747524270788e-07 ;  /* 0x358637bd0b0b7423 */ /* 0x084fe20000000010 */
[----:B---3--:R-:W-:-:S06]  /*58d0*/  FFMA R13, R13, R16, 9.9999999747524270788e-07 ;  /* 0x358637bd0d0d7423 */ /* 0x008fcc0000000010 */
[----:B------:R0:W2:Y:S08]  /*58e0*/  MUFU.RSQ R68, R9 ;  /* 0x0000000900447308 */ /* 0x0000b00000001400 */
[----:B------:R0:W3:Y:S08]  /*58f0*/  MUFU.RSQ R69, R11 ;  /* 0x0000000b00457308 */ /* 0x0000f00000001400 */
[----:B-12-4-:R0:W0:Y:S02]  /*5900*/  MUFU.RSQ R71, R13 ;  /* 0x0000000d00477308 */ /* 0x0160240000001400 */
.L_x_4:
[----:B------:R-:W-:Y:S01]  /*5910*/  IMAD.IADD R20, R28, 0x1, R83 ;  /* 0x000000011c147824 */ /* 0x000fe200078e0253 */
[----:B0-----:R-:W-:Y:S01]  /*5920*/  CS2R R8, SRZ ;  /* 0x0000000000087805 */ /* 0x001fe2000001ff00 */
[----:B------:R-:W-:Y:S01]  /*5930*/  IMAD.MOV.U32 R35, RZ, RZ, 0x2 ;  /* 0x00000002ff237424 */ /* 0x000fe200078e00ff */
[----:B------:R-:W-:Y:S01]  /*5940*/  CS2R R10, SRZ ;  /* 0x00000000000a7805 */ /* 0x000fe2000001ff00 */
[----:B------:R-:W-:Y:S01]  /*5950*/  CS2R R12, SRZ ;  /* 0x00000000000c7805 */ /* 0x000fe2000001ff00 */
[C---:B------:R-:W-:Y:S01]  /*5960*/  IADD3 R18, R20.reuse, 0x400, RZ ;  /* 0x0000040014127810 */ /* 0x040fe20007ffe0ff */
[----:B------:R-:W-:Y:S01]  /*5970*/  CS2R R14, SRZ ;  /* 0x00000000000e7805 */ /* 0x000fe2000001ff00 */
[----:B------:R-:W-:-:S03]  /*5980*/  IADD3 R20, R20, 0x408, RZ ;  /* 0x0000040814147810 */ /* 0x000fc60007ffe0ff */
[----:B------:R-:W-:-:S04]  /*5990*/  IMAD.WIDE R18, R18, R35, c[0x0][0x1a0] ;  /* 0x0000680012127625 */ /* 0x000fc800078e0223 */
[----:B------:R-:W-:Y:S01]  /*59a0*/  IMAD.WIDE R20, R20, R35, c[0x0][0x1a0] ;  /* 0x0000680014147625 */ /* 0x000fe200078e0223 */
[----:B------:R-:W2:Y:S04]  /*59b0*/  @!P0 LDG.E.EF.128 R12, [R18.64] ;  /* 0x00000004120c8981 */ /* 0x000ea8000c0e1d00 */
[----:B------:R-:W4:Y:S04]  /*59c0*/  @!P0 LDG.E.EF.128 R8, [R20.64] ;  /* 0x0000000414088981 */ /* 0x000f28000c0e1d00 */
[----:B------:R-:W-:Y:S01]  /*59d0*/  BAR.SYNC.DEFER_BLOCKING 0x0 ;  /* 0x0000000000007b1d */ /* 0x000fe20000010000 */
[----:B------:R-:W-:Y:S01]  /*59e0*/  IADD3 R85, P5, R83, 0x400, RZ ;  /* 0x0000040053557810 */ /* 0x000fe20007fbe0ff */
[----:B------:R-:W-:-:S03]  /*59f0*/  IMAD.MOV.U32 R17, RZ, RZ, 0x4 ;  /* 0x00000004ff117424 */ /* 0x000fc600078e00ff */
[----:B------:R-:W-:-:S05]  /*5a00*/  LOP3.LUT R16, R85, 0x3000, R2, 0xfe, !PT ;  /* 0x0000300055107812 */ /* 0x000fca00078efe02 */
[----:B------:R-:W-:-:S04]  /*5a10*/  IMAD.WIDE.U32 R72, R16, R35, c[0x0][0x170] ;  /* 0x00005c0010487625 */ /* 0x000fc800078e0023 */
[----:B------:R-:W-:Y:S01]  /*5a20*/  IMAD.WIDE.U32 R16, R16, R17, c[0x0][0x168] ;  /* 0x00005a0010107625 */ /* 0x000fe200078e0011 */
[----:B--2---:R-:W-:Y:S04]  /*5a30*/  STS.128 [R46], R12 ;  /* 0x0000000c2e007388 */ /* 0x004fe80000000c00 */
[----:B----4-:R0:W-:Y:S04]  /*5a40*/  STS.128 [R46+0x10], R8 ;  /* 0x000010082e007388 */ /* 0x0101e80000000c00 */
[----:B------:R-:W-:Y:S01]  /*5a50*/  BAR.SYNC.DEFER_BLOCKING 0x0 ;  /* 0x0000000000007b1d */ /* 0x000fe20000010000 */
[----:B0-----:R-:W-:-:S02]  /*5a60*/  IMAD.MOV.U32 R8, RZ, RZ, R6 ;  /* 0x000000ffff087224 */ /* 0x001fc400078e0006 */
[----:B------:R-:W-:-:S03]  /*5a70*/  IMAD.MOV.U32 R9, RZ, RZ, R25 ;  /* 0x000000ffff097224 */ /* 0x000fc600078e0019 */
[----:B------:R-:W2:Y:S04]  /*5a80*/  LDG.E.EL.64 R72, [R72.64] ;  /* 0x0000000448487981 */ /* 0x000ea8000c2e1b00 */
[----:B------:R0:W4:Y:S04]  /*5a90*/  LDG.E.EL.64 R74, [R4.64] ;  /* 0x00000004044a7981 */ /* 0x000128000c2e1b00 */
[----:B------:R-:W5:Y:S04]  /*5aa0*/  LDG.E.EL.128 R16, [R16.64] ;  /* 0x0000000410107981 */ /* 0x000f68000c2e1d00 */
[----:B---3--:R1:W3:Y:S01]  /*5ab0*/  LDG.E.EL.128 R20, [R8.64] ;  /* 0x0000000408147981 */ /* 0x0082e2000c2e1d00 */
[----:B------:R-:W-:Y:S01]  /*5ac0*/  IMAD.X R82, RZ, RZ, R82, P5 ;  /* 0x000000ffff527224 */ /* 0x000fe200028e0652 */
[----:B0-----:R-:W-:-:S02]  /*5ad0*/  IADD3 R4, P5, R4, 0x800, RZ ;  /* 0x0000080004047810 */ /* 0x001fc40007fbe0ff */
[----:B------:R-:W0:Y:S03]  /*5ae0*/  LDS.64 R78, [R0+0x1830] ;  /* 0x00183000004e7984 */ /* 0x000e260000000a00 */
[----:B------:R-:W-:Y:S01]  /*5af0*/  IMAD.X R5, RZ, RZ, R5, P5 ;  /* 0x000000ffff057224 */ /* 0x000fe200028e0605 */
[----:B------:R-:W-:Y:S01]  /*5b00*/  LDS.64 R80, [R0+0x810] ;  /* 0x0008100000507984 */ /* 0x000fe20000000a00 */
[----:B------:R-:W-:-:S05]  /*5b10*/  IADD3 R6, P5, R6, 0x1000, RZ ;  /* 0x0000100006067810 */ /* 0x000fca0007fbe0ff */
[----:B------:R-:W-:Y:S01]  /*5b20*/  IMAD.X R25, RZ, RZ, R25, P5 ;  /* 0x000000ffff197224 */ /* 0x000fe200028e0619 */
[----:B------:R-:W-:-:S04]  /*5b30*/  ISETP.GE.U32.AND P5, PT, R85, 0x800, PT ;  /* 0x000008005500780c */ /* 0x000fc80003fa6070 */
[----:B------:R-:W-:Y:S01]  /*5b40*/  ISETP.GE.U32.AND.EX P5, PT, R82, RZ, PT, P5 ;  /* 0x000000ff5200720c */ /* 0x000fe20003fa6150 */
[----:B0-----:R-:W-:Y:S02]  /*5b50*/  IMAD.U32 R10, R79, 0x10000, RZ ;  /* 0x000100004f0a7824 */ /* 0x001fe400078e00ff */
[----:B-1----:R-:W-:Y:S02]  /*5b60*/  IMAD.U32 R8, R78, 0x10000, RZ ;  /* 0x000100004e087824 */ /* 0x002fe400078e00ff */
[C---:B------:R-:W-:Y:S02]  /*5b70*/  FADD R10, -R61.reuse, R10 ;  /* 0x0000000a3d0a7221 */ /* 0x040fe40000000100 */
[----:B------:R-:W-:Y:S02]  /*5b80*/  FADD R8, -R61, R8 ;  /* 0x000000083d087221 */ /* 0x000fe40000000100 */
[C---:B------:R-:W-:Y:S02]  /*5b90*/  FMUL R10, R71.reuse, R10 ;  /* 0x0000000a470a7220 */ /* 0x040fe40000400000 */
[----:B------:R-:W-:Y:S01]  /*5ba0*/  FMUL R8, R71, R8 ;  /* 0x0000000847087220 */ /* 0x000fe20000400000 */
[C---:B--2---:R-:W-:Y:S01]  /*5bb0*/  IMAD.U32 R13, R73.reuse, 0x10000, RZ ;  /* 0x00010000490d7824 */ /* 0x044fe200078e00ff */
[----:B------:R-:W-:Y:S01]  /*5bc0*/  PRMT R73, R73, 0x7632, R73 ;  /* 0x0000763249497816 */ /* 0x000fe20000000049 */
[C---:B------:R-:W-:Y:S01]  /*5bd0*/  IMAD.U32 R9, R72.reuse, 0x10000, RZ ;  /* 0x0001000048097824 */ /* 0x040fe200078e00ff */
[----:B------:R-:W-:Y:S01]  /*5be0*/  PRMT R72, R72, 0x7632, R72 ;  /* 0x0000763248487816 */ /* 0x000fe20000000048 */
[C---:B----4-:R-:W-:Y:S01]  /*5bf0*/  IMAD.U32 R11, R75.reuse, 0x10000, RZ ;  /* 0x000100004b0b7824 */ /* 0x050fe200078e00ff */
[----:B------:R-:W-:Y:S01]  /*5c00*/  PRMT R75, R75, 0x7632, R75 ;  /* 0x000076324b4b7816 */ /* 0x000fe2000000004b */
[----:B-----5:R-:W-:Y:S01]  /*5c10*/  FADD R13, R18, R13 ;  /* 0x0000000d120d7221 */ /* 0x020fe20000000000 */
[----:B------:R-:W-:Y:S01]  /*5c20*/  FADD R9, R16, R9 ;  /* 0x0000000910097221 */ /* 0x000fe20000000000 */
[----:B------:R-:W-:Y:S01]  /*5c30*/  IMAD.U32 R72, R72, 0x10000, RZ ;  /* 0x0001000048487824 */ /* 0x000fe200078e00ff */
[----:B---3--:R-:W-:Y:S01]  /*5c40*/  FADD R22, R22, R11 ;  /* 0x0000000b16167221 */ /* 0x008fe20000000000 */
[----:B------:R-:W-:Y:S01]  /*5c50*/  FADD R13, R13, 1 ;  /* 0x3f8000000d0d7421 */ /* 0x000fe20000000000 */
[C---:B------:R-:W-:Y:S01]  /*5c60*/  IMAD.U32 R11, R74.reuse, 0x10000, RZ ;  /* 0x000100004a0b7824 */ /* 0x040fe200078e00ff */
[----:B------:R-:W-:Y:S01]  /*5c70*/  PRMT R74, R74, 0x7632, R74 ;  /* 0x000076324a4a7816 */ /* 0x000fe2000000004a */
[----:B------:R-:W-:Y:S01]  /*5c80*/  FADD R17, R17, R72 ;  /* 0x0000004811117221 */ /* 0x000fe20000000000 */
[----:B------:R-:W-:Y:S01]  /*5c90*/  FFMA R77, R10, R13, R22 ;  /* 0x0000000d0a4d7223 */ /* 0x000fe20000000016 */
[----:B------:R-:W-:Y:S01]  /*5ca0*/  FADD R20, R20, R11 ;  /* 0x0000000b14147221 */ /* 0x000fe20000000000 */
[----:B------:R-:W-:Y:S01]  /*5cb0*/  FADD R11, R9, 1 ;  /* 0x3f800000090b7421 */ /* 0x000fe20000000000 */
[----:B------:R-:W-:Y:S01]  /*5cc0*/  IMAD.U32 R74, R74, 0x10000, RZ ;  /* 0x000100004a4a7824 */ /* 0x000fe200078e00ff */
[----:B------:R-:W-:Y:S01]  /*5cd0*/  FADD R17, R17, 1 ;  /* 0x3f80000011117421 */ /* 0x000fe20000000000 */
[----:B------:R-:W-:Y:S01]  /*5ce0*/  FSETP.GEU.AND P6, PT, R55, R77, PT ;  /* 0x0000004d3700720b */ /* 0x000fe20003fce000 */
[----:B------:R-:W-:Y:S01]  /*5cf0*/  FFMA R14, R8, R11, R20 ;  /* 0x0000000b080e7223 */ /* 0x000fe20000000014 */
[----:B------:R-:W-:Y:S01]  /*5d00*/  FADD R74, R21, R74 ;  /* 0x0000004a154a7221 */ /* 0x000fe20000000000 */
[----:B------:R-:W-:Y:S01]  /*5d10*/  IMAD.U32 R12, R75, 0x10000, RZ ;  /* 0x000100004b0c7824 */ /* 0x000fe200078e00ff */
[----:B------:R-:W-:-:S02]  /*5d20*/  FSEL R10, R55, R77, !P6 ;  /* 0x0000004d370a7208 */ /* 0x000fc40007000000 */
[----:B------:R-:W-:Y:S01]  /*5d30*/  FSETP.GT.AND P6, PT, R26, R14, PT ;  /* 0x0000000e1a00720b */ /* 0x000fe20003fc4000 */
[----:B------:R-:W-:-:S03]  /*5d40*/  FADD R23, R23, R12 ;  /* 0x0000000c17177221 */ /* 0x000fc60000000000 */
[----:B------:R-:W-:Y:S02]  /*5d50*/  FSEL R15, R26, R14, P6 ;  /* 0x0000000e1a0f7208 */ /* 0x000fe40003000000 */
[----:B------:R-:W-:-:S04]  /*5d60*/  FSETP.GT.AND P6, PT, R44, R77, PT ;  /* 0x0000004d2c00720b */ /* 0x000fc80003fc4000 */
[----:B------:R-:W-:Y:S02]  /*5d70*/  FSEL R9, R44, R77, P6 ;  /* 0x0000004d2c097208 */ /* 0x000fe40003000000 */
[----:B------:R-:W-:-:S04]  /*5d80*/  FSETP.NAN.AND P6, PT, R55, R55, PT ;  /* 0x000000373700720b */ /* 0x000fc80003fc8000 */
[----:B------:R-:W-:Y:S01]  /*5d90*/  @!P1 FSEL R55, R55, R10, P6 ;  /* 0x0000000a37379208 */ /* 0x000fe20003000000 */
[----:B------:R-:W-:Y:S01]  /*5da0*/  IMAD.U32 R10, R73, 0x10000, RZ ;  /* 0x00010000490a7824 */ /* 0x000fe200078e00ff */
[----:B------:R-:W-:-:S03]  /*5db0*/  FSETP.NAN.AND P6, PT, R26, R26, PT ;  /* 0x0000001a1a00720b */ /* 0x000fc60003fc8000 */
[----:B------:R-:W-:Y:S01]  /*5dc0*/  FADD R10, R19, R10 ;  /* 0x0000000a130a7221 */ /* 0x000fe20000000000 */
[----:B------:R-:W-:Y:S01]  /*5dd0*/  @!P1 FSEL R26, R26, R15, P6 ;  /* 0x0000000f1a1a9208 */ /* 0x000fe20003000000 */
[----:B------:R-:W0:Y:S01]  /*5de0*/  LDS.64 R18, [R0] ;  /* 0x0000000000127984 */ /* 0x000e220000000a00 */
[----:B------:R-:W-:Y:S01]  /*5df0*/  FSETP.NAN.AND P6, PT, R44, R44, PT ;  /* 0x0000002c2c00720b */ /* 0x000fe20003fc8000 */
[----:B------:R-:W-:-:S03]  /*5e00*/  FADD R10, R10, 1 ;  /* 0x3f8000000a0a7421 */ /* 0x000fc60000000000 */
[----:B------:R-:W-:Y:S02]  /*5e10*/  @!P1 FSEL R44, R44, R9, P6 ;  /* 0x000000092c2c9208 */ /* 0x000fe40003000000 */
[----:B------:R-:W-:-:S04]  /*5e20*/  FSETP.GEU.AND P6, PT, R47, R14, PT ;  /* 0x0000000e2f00720b */ /* 0x000fc80003fce000 */
[C---:B------:R-:W-:Y:S02]  /*5e30*/  FSEL R8, R47.reuse, R14, !P6 ;  /* 0x0000000e2f087208 */ /* 0x040fe40007000000 */
[----:B------:R-:W-:-:S04]  /*5e40*/  FSETP.NAN.AND P6, PT, R47, R47, PT ;  /* 0x0000002f2f00720b */ /* 0x000fc80003fc8000 */
[----:B------:R-:W-:Y:S02]  /*5e50*/  @!P1 FSEL R47, R47, R8, P6 ;  /* 0x000000082f2f9208 */ /* 0x000fe40003000000 */
[----:B------:R-:W-:-:S05]  /*5e60*/  PRMT R8, R78, 0x7632, R8 ;  /* 0x000076324e087816 */ /* 0x000fca0000000008 */
[----:B------:R-:W-:-:S04]  /*5e70*/  IMAD.U32 R8, R8, 0x10000, RZ ;  /* 0x0001000008087824 */ /* 0x000fc800078e00ff */
[----:B------:R-:W-:-:S04]  /*5e80*/  FADD R8, -R61, R8 ;  /* 0x000000083d087221 */ /* 0x000fc80000000100 */
[----:B------:R-:W-:-:S04]  /*5e90*/  FMUL R8, R71, R8 ;  /* 0x0000000847087220 */ /* 0x000fc80000400000 */
[----:B------:R-:W-:Y:S01]  /*5ea0*/  FFMA R21, R8, R17, R74 ;  /* 0x0000001108157223 */ /* 0x000fe2000000004a */
[----:B------:R-:W-:-:S04]  /*5eb0*/  PRMT R8, R79, 0x7632, R8 ;  /* 0x000076324f087816 */ /* 0x000fc80000000008 */
[----:B------:R-:W-:Y:S01]  /*5ec0*/  FSETP.GEU.AND P6, PT, R52, R21, PT ;  /* 0x000000153400720b */ /* 0x000fe20003fce000 */
[----:B------:R-:W-:-:S03]  /*5ed0*/  IMAD.U32 R8, R8, 0x10000, RZ ;  /* 0x0001000008087824 */ /* 0x000fc600078e00ff */
[C---:B------:R-:W-:Y:S01]  /*5ee0*/  FSEL R9, R52.reuse, R21, !P6 ;  /* 0x0000001534097208 */ /* 0x040fe20007000000 */
[----:B------:R-:W-:Y:S01]  /*5ef0*/  FADD R8, -R61, R8 ;  /* 0x000000083d087221 */ /* 0x000fe20000000100 */
[----:B------:R-:W-:-:S03]  /*5f00*/  FSETP.NAN.AND P6, PT, R52, R52, PT ;  /* 0x000000343400720b */ /* 0x000fc60003fc8000 */
[----:B------:R-:W-:Y:S01]  /*5f10*/  FMUL R8, R71, R8 ;  /* 0x0000000847087220 */ /* 0x000fe20000400000 */
[----:B------:R-:W-:Y:S01]  /*5f20*/  @!P1 FSEL R52, R52, R9, P6 ;  /* 0x0000000934349208 */ /* 0x000fe20003000000 */
[----:B0-----:R-:W-:Y:S02]  /*5f30*/  IMAD.U32 R9, R18, 0x10000, RZ ;  /* 0x0001000012097824 */ /* 0x001fe400078e00ff */
[----:B------:R-:W-:Y:S02]  /*5f40*/  FFMA R78, R8, R10, R23 ;  /* 0x0000000a084e7223 */ /* 0x000fe40000000017 */
[----:B------:R-:W-:-:S03]  /*5f50*/  FADD R9, -R58, R9 ;  /* 0x000000093a097221 */ /* 0x000fc60000000100 */
[CC--:B------:R-:W-:Y:S01]  /*5f60*/  FSETP.GEU.AND P6, PT, R49.reuse, R78.reuse, PT ;  /* 0x0000004e3100720b */ /* 0x0c0fe20003fce000 */
[----:B------:R-:W-:Y:S01]  /*5f70*/  FMUL R9, R66, R9 ;  /* 0x0000000942097220 */ /* 0x000fe20000400000 */
[----:B------:R-:W-:Y:S02]  /*5f80*/  F2FP.BF16.PACK_AB R77, R78, R77 ;  /* 0x0000004d4e4d723e */ /* 0x000fe400000010ff */
[----:B------:R-:W-:Y:S01]  /*5f90*/  FSEL R8, R49, R78, !P6 ;  /* 0x0000004e31087208 */ /* 0x000fe20007000000 */
[----:B------:R-:W-:Y:S01]  /*5fa0*/  FFMA R12, R9, R11, R20 ;  /* 0x0000000b090c7223 */ /* 0x000fe20000000014 */
[----:B------:R-:W-:-:S04]  /*5fb0*/  FSETP.NAN.AND P6, PT, R49, R49, PT ;  /* 0x000000313100720b */ /* 0x000fc80003fc8000 */
[----:B------:R-:W-:Y:S02]  /*5fc0*/  @!P1 FSEL R49, R49, R8, P6 ;  /* 0x0000000831319208 */ /* 0x000fe40003000000 */
[----:B------:R-:W-:-:S04]  /*5fd0*/  FSETP.GT.AND P6, PT, R27, R21, PT ;  /* 0x000000151b00720b */ /* 0x000fc80003fc4000 */
[C---:B------:R-:W-:Y:S02]  /*5fe0*/  FSEL R8, R27.reuse, R21, P6 ;  /* 0x000000151b087208 */ /* 0x040fe40003000000 */
[----:B------:R-:W-:-:S04]  /*5ff0*/  FSETP.NAN.AND P6, PT, R27, R27, PT ;  /* 0x0000001b1b00720b */ /* 0x000fc80003fc8000 */
[----:B------:R-:W-:Y:S02]  /*6000*/  @!P1 FSEL R27, R27, R8, P6 ;  /* 0x000000081b1b9208 */ /* 0x000fe40003000000 */
[----:B------:R-:W-:-:S04]  /*6010*/  FSETP.GT.AND P6, PT, R43, R78, PT ;  /* 0x0000004e2b00720b */ /* 0x000fc80003fc4000 */
[C---:B------:R-:W-:Y:S02]  /*6020*/  FSEL R8, R43.reuse, R78, P6 ;  /* 0x0000004e2b087208 */ /* 0x040fe40003000000 */
[----:B------:R-:W-:-:S04]  /*6030*/  FSETP.NAN.AND P6, PT, R43, R43, PT ;  /* 0x0000002b2b00720b */ /* 0x000fc80003fc8000 */
[----:B------:R-:W-:Y:S02]  /*6040*/  @!P1 FSEL R43, R43, R8, P6 ;  /* 0x000000082b2b9208 */ /* 0x000fe40003000000 */
[----:B------:R-:W-:-:S04]  /*6050*/  FSETP.GEU.AND P6, PT, R62, R12, PT ;  /* 0x0000000c3e00720b */ /* 0x000fc80003fce000 */
[C---:B------:R-:W-:Y:S02]  /*6060*/  FSEL R9, R62.reuse, R12, !P6 ;  /* 0x0000000c3e097208 */ /* 0x040fe40007000000 */
[----:B------:R-:W-:-:S04]  /*6070*/  FSETP.NAN.AND P6, PT, R62, R62, PT ;  /* 0x0000003e3e00720b */ /* 0x000fc80003fc8000 */
[----:B------:R-:W-:Y:S01]  /*6080*/  @!P1 FSEL R62, R62, R9, P6 ;  /* 0x000000093e3e9208 */ /* 0x000fe20003000000 */
[----:B------:R-:W-:Y:S01]  /*6090*/  IMAD.U32 R9, R19, 0x10000, RZ ;  /* 0x0001000013097824 */ /* 0x000fe200078e00ff */
[----:B------:R-:W-:-:S03]  /*60a0*/  FSETP.GT.AND P6, PT, R33, R12, PT ;  /* 0x0000000c2100720b */ /* 0x000fc60003fc4000 */
[----:B------:R-:W-:Y:S01]  /*60b0*/  FADD R9, -R58, R9 ;  /* 0x000000093a097221 */ /* 0x000fe20000000100 */
[C---:B------:R-:W-:Y:S02]  /*60c0*/  FSEL R8, R33.reuse, R12, P6 ;  /* 0x0000000c21087208 */ /* 0x040fe40003000000 */
[----:B------:R-:W-:Y:S01]  /*60d0*/  FSETP.NAN.AND P6, PT, R33, R33, PT ;  /* 0x000000212100720b */ /* 0x000fe20003fc8000 */
[----:B------:R-:W-:-:S03]  /*60e0*/  FMUL R9, R66, R9 ;  /* 0x0000000942097220 */ /* 0x000fc60000400000 */
[----:B------:R-:W-:Y:S01]  /*60f0*/  @!P1 FSEL R33, R33, R8, P6 ;  /* 0x0000000821219208 */ /* 0x000fe20003000000 */
[----:B------:R-:W-:-:S05]  /*6100*/  FFMA R16, R9, R13, R22 ;  /* 0x0000000d09107223 */ /* 0x000fca0000000016 */
[----:B------:R-:W-:-:S04]  /*6110*/  FSETP.GEU.AND P6, PT, R67, R16, PT ;  /* 0x000000104300720b */ /* 0x000fc80003fce000 */
[C---:B------:R-:W-:Y:S02]  /*6120*/  FSEL R8, R67.reuse, R16, !P6 ;  /* 0x0000001043087208 */ /* 0x040fe40007000000 */
[----:B------:R-:W-:-:S04]  /*6130*/  FSETP.NAN.AND P6, PT, R67, R67, PT ;  /* 0x000000434300720b */ /* 0x000fc80003fc8000 */
[----:B------:R-:W-:Y:S02]  /*6140*/  @!P1 FSEL R67, R67, R8, P6 ;  /* 0x0000000843439208 */ /* 0x000fe40003000000 */
[-C--:B------:R-:W-:Y:S02]  /*6150*/  FSETP.GT.AND P6, PT, R34, R16.reuse, PT ;  /* 0x000000102200720b */ /* 0x080fe40003fc4000 */
[----:B------:R-:W-:Y:S02]  /*6160*/  PRMT R8, R18, 0x7632, R8 ;  /* 0x0000763212087816 */ /* 0x000fe40000000008 */
[C---:B------:R-:W-:Y:S02]  /*6170*/  FSEL R9, R34.reuse, R16, P6 ;  /* 0x0000001022097208 */ /* 0x040fe40003000000 */
[----:B------:R-:W-:-:S04]  /*6180*/  FSETP.NAN.AND P6, PT, R34, R34, PT ;  /* 0x000000222200720b */ /* 0x000fc80003fc8000 */
[----:B------:R-:W-:Y:S01]  /*6190*/  @!P1 FSEL R34, R34, R9, P6 ;  /* 0x0000000922229208 */ /* 0x000fe20003000000 */
[----:B------:R-:W-:-:S04]  /*61a0*/  IMAD.U32 R9, R8, 0x10000, RZ ;  /* 0x0001000008097824 */ /* 0x000fc800078e00ff */
[----:B------:R-:W-:-:S04]  /*61b0*/  FADD R9, -R58, R9 ;  /* 0x000000093a097221 */ /* 0x000fc80000000100 */
[----:B------:R-:W-:-:S04]  /*61c0*/  FMUL R9, R66, R9 ;  /* 0x0000000942097220 */ /* 0x000fc80000400000 */
[----:B------:R-:W-:-:S05]  /*61d0*/  FFMA R15, R9, R17, R74 ;  /* 0x00000011090f7223 */ /* 0x000fca000000004a */
[----:B------:R-:W-:-:S04]  /*61e0*/  FSETP.GEU.AND P6, PT, R65, R15, PT ;  /* 0x0000000f4100720b */ /* 0x000fc80003fce000 */
[C---:B------:R-:W-:Y:S02]  /*61f0*/  FSEL R8, R65.reuse, R15, !P6 ;  /* 0x0000000f41087208 */ /* 0x040fe40007000000 */
[----:B------:R-:W-:-:S04]  /*6200*/  FSETP.NAN.AND P6, PT, R65, R65, PT ;  /* 0x000000414100720b */ /* 0x000fc80003fc8000 */
[----:B------:R-:W-:Y:S02]  /*6210*/  @!P1 FSEL R65, R65, R8, P6 ;  /* 0x0000000841419208 */ /* 0x000fe40003000000 */
[CC--:B------:R-:W-:Y:S02]  /*6220*/  FSETP.GT.AND P6, PT, R38.reuse, R15.reuse, PT ;  /* 0x0000000f2600720b */ /* 0x0c0fe40003fc4000 */
[----:B------:R-:W-:Y:S02]  /*6230*/  PRMT R8, R19, 0x7632, R8 ;  /* 0x0000763213087816 */ /* 0x000fe40000000008 */
[C---:B------:R-:W-:Y:S02]  /*6240*/  FSEL R9, R38.reuse, R15, P6 ;  /* 0x0000000f26097208 */ /* 0x040fe40003000000 */
[----:B------:R-:W-:-:S04]  /*6250*/  FSETP.NAN.AND P6, PT, R38, R38, PT ;  /* 0x000000262600720b */ /* 0x000fc80003fc8000 */
[----:B------:R-:W-:Y:S01]  /*6260*/  @!P1 FSEL R38, R38, R9, P6 ;  /* 0x0000000926269208 */ /* 0x000fe20003000000 */
[----:B------:R-:W-:Y:S02]  /*6270*/  IMAD.U32 R9, R8, 0x10000, RZ ;  /* 0x0001000008097824 */ /* 0x000fe400078e00ff */
[----:B------:R-:W-:Y:S02]  /*6280*/  IMAD.U32 R8, R80, 0x10000, RZ ;  /* 0x0001000050087824 */ /* 0x000fe400078e00ff */
[----:B------:R-:W-:-:S04]  /*6290*/  FADD R9, -R58, R9 ;  /* 0x000000093a097221 */ /* 0x000fc80000000100 */
[----:B------:R-:W-:-:S04]  /*62a0*/  FMUL R9, R66, R9 ;  /* 0x0000000942097220 */ /* 0x000fc80000400000 */
[----:B------:R-:W-:-:S05]  /*62b0*/  FFMA R19, R9, R10, R23 ;  /* 0x0000000a09137223 */ /* 0x000fca0000000017 */
[CC--:B------:R-:W-:Y:S02]  /*62c0*/  FSETP.GEU.AND P6, PT, R56.reuse, R19.reuse, PT ;  /* 0x000000133800720b */ /* 0x0c0fe40003fce000 */
[----:B------:R-:W-:Y:S02]  /*62d0*/  F2FP.BF16.PACK_AB R75, R19, R16 ;  /* 0x00000010134b723e */ /* 0x000fe400000010ff */
[C---:B------:R-:W-:Y:S02]  /*62e0*/  FSEL R9, R56.reuse, R19, !P6 ;  /* 0x0000001338097208 */ /* 0x040fe40007000000 */
[----:B------:R-:W-:-:S04]  /*62f0*/  FSETP.NAN.AND P6, PT, R56, R56, PT ;  /* 0x000000383800720b */ /* 0x000fc80003fc8000 */
[----:B------:R-:W-:Y:S02]  /*6300*/  @!P1 FSEL R56, R56, R9, P6 ;  /* 0x0000000938389208 */ /* 0x000fe40003000000 */
[----:B------:R-:W-:-:S04]  /*6310*/  FSETP.GT.AND P6, PT, R36, R19, PT ;  /* 0x000000132400720b */ /* 0x000fc80003fc4000 */
[C---:B------:R-:W-:Y:S02]  /*6320*/  FSEL R9, R36.reuse, R19, P6 ;  /* 0x0000001324097208 */ /* 0x040fe40003000000 */
[----:B------:R-:W-:-:S04]  /*6330*/  FSETP.NAN.AND P6, PT, R36, R36, PT ;  /* 0x000000242400720b */ /* 0x000fc80003fc8000 */
[----:B------:R-:W-:Y:S01]  /*6340*/  @!P1 FSEL R36, R36, R9, P6 ;  /* 0x0000000924249208 */ /* 0x000fe20003000000 */
[----:B------:R-:W-:Y:S01]  /*6350*/  FADD R9, -R59, R8 ;  /* 0x000000083b097221 */ /* 0x000fe20000000100 */
[----:B------:R-:W-:-:S03]  /*6360*/  IMAD.U32 R8, R81, 0x10000, RZ ;  /* 0x0001000051087824 */ /* 0x000fc600078e00ff */
[----:B------:R-:W-:-:S04]  /*6370*/  FMUL R9, R68, R9 ;  /* 0x0000000944097220 */ /* 0x000fc80000400000 */
[----:B------:R-:W-:-:S05]  /*6380*/  FFMA R18, R9, R11, R20 ;  /* 0x0000000b09127223 */ /* 0x000fca0000000014 */
[----:B------:R-:W-:-:S04]  /*6390*/  FSETP.GT.AND P6, PT, R32, R18, PT ;  /* 0x000000122000720b */ /* 0x000fc80003fc4000 */
[C---:B------:R-:W-:Y:S02]  /*63a0*/  FSEL R9, R32.reuse, R18, P6 ;  /* 0x0000001220097208 */ /* 0x040fe40003000000 */
[----:B------:R-:W-:-:S04]  /*63b0*/  FSETP.NAN.AND P6, PT, R32, R32, PT ;  /* 0x000000202000720b */ /* 0x000fc80003fc8000 */
[----:B------:R-:W-:Y:S01]  /*63c0*/  @!P1 FSEL R32, R32, R9, P6 ;  /* 0x0000000920209208 */ /* 0x000fe20003000000 */
[----:B------:R-:W-:-:S04]  /*63d0*/  FADD R9, -R59, R8 ;  /* 0x000000083b097221 */ /* 0x000fc80000000100 */
[----:B------:R-:W-:-:S04]  /*63e0*/  FMUL R9, R68, R9 ;  /* 0x0000000944097220 */ /* 0x000fc80000400000 */
[----:B------:R-:W-:-:S05]  /*63f0*/  FFMA R72, R9, R13, R22 ;  /* 0x0000000d09487223 */ /* 0x000fca0000000016 */
[----:B------:R-:W-:-:S04]  /*6400*/  FSETP.GEU.AND P6, PT, R51, R72, PT ;  /* 0x000000483300720b */ /* 0x000fc80003fce000 */
[C---:B------:R-:W-:Y:S02]  /*6410*/  FSEL R8, R51.reuse, R72, !P6 ;  /* 0x0000004833087208 */ /* 0x040fe40007000000 */
[----:B------:R-:W-:-:S04]  /*6420*/  FSETP.NAN.AND P6, PT, R51, R51, PT ;  /* 0x000000333300720b */ /* 0x000fc80003fc8000 */
[----:B------:R-:W-:Y:S02]  /*6430*/  @!P1 FSEL R51, R51, R8, P6 ;  /* 0x0000000833339208 */ /* 0x000fe40003000000 */
[----:B------:R-:W-:-:S04]  /*6440*/  FSETP.GEU.AND P6, PT, R63, R18, PT ;  /* 0x000000123f00720b */ /* 0x000fc80003fce000 */
[C---:B------:R-:W-:Y:S02]  /*6450*/  FSEL R8, R63.reuse, R18, !P6 ;  /* 0x000000123f087208 */ /* 0x040fe40007000000 */
[----:B------:R-:W-:-:S04]  /*6460*/  FSETP.NAN.AND P6, PT, R63, R63, PT ;  /* 0x0000003f3f00720b */ /* 0x000fc80003fc8000 */
[----:B------:R-:W-:Y:S02]  /*6470*/  @!P1 FSEL R63, R63, R8, P6 ;  /* 0x000000083f3f9208 */ /* 0x000fe40003000000 */
[----:B------:R-:W-:-:S04]  /*6480*/  FSETP.GT.AND P6, PT, R39, R72, PT ;  /* 0x000000482700720b */ /* 0x000fc80003fc4000 */
[C---:B------:R-:W-:Y:S02]  /*6490*/  FSEL R8, R39.reuse, R72, P6 ;  /* 0x0000004827087208 */ /* 0x040fe40003000000 */
[----:B------:R-:W-:-:S04]  /*64a0*/  FSETP.NAN.AND P6, PT, R39, R39, PT ;  /* 0x000000272700720b */ /* 0x000fc80003fc8000 */
[----:B------:R-:W-:Y:S02]  /*64b0*/  @!P1 FSEL R39, R39, R8, P6 ;  /* 0x0000000827279208 */ /* 0x000fe40003000000 */
[----:B------:R-:W-:-:S05]  /*64c0*/  PRMT R8, R80, 0x7632, R8 ;  /* 0x0000763250087816 */ /* 0x000fca0000000008 */
[----:B------:R-:W-:-:S04]  /*64d0*/  IMAD.U32 R8, R8, 0x10000, RZ ;  /* 0x0001000008087824 */ /* 0x000fc800078e00ff */
[----:B------:R-:W-:-:S04]  /*64e0*/  FADD R9, -R59, R8 ;  /* 0x000000083b097221 */ /* 0x000fc80000000100 */
[----:B------:R-:W-:-:S04]  /*64f0*/  FMUL R9, R68, R9 ;  /* 0x0000000944097220 */ /* 0x000fc80000400000 */
[----:B------:R-:W-:-:S05]  /*6500*/  FFMA R73, R9, R17, R74 ;  /* 0x0000001109497223 */ /* 0x000fca000000004a */
[-C--:B------:R-:W-:Y:S02]  /*6510*/  FSETP.GT.AND P6, PT, R41, R73.reuse, PT ;  /* 0x000000492900720b */ /* 0x080fe40003fc4000 */
[----:B------:R-:W-:Y:S02]  /*6520*/  F2FP.BF16.PACK_AB R18, R73, R18 ;  /* 0x000000124912723e */ /* 0x000fe400000010ff */
[C---:B------:R-:W-:Y:S02]  /*6530*/  FSEL R8, R41.reuse, R73, P6 ;  /* 0x0000004929087208 */ /* 0x040fe40003000000 */
[----:B------:R-:W-:-:S04]  /*6540*/  FSETP.NAN.AND P6, PT, R41, R41, PT ;  /* 0x000000292900720b */ /* 0x000fc80003fc8000 */
[----:B------:R-:W-:Y:S02]  /*6550*/  @!P1 FSEL R41, R41, R8, P6 ;  /* 0x0000000829299208 */ /* 0x000fe40003000000 */
[----:B------:R-:W-:Y:S02]  /*6560*/  PRMT R8, R81, 0x7632, R8 ;  /* 0x0000763251087816 */ /* 0x000fe40000000008 */
[----:B------:R-:W0:Y:S03]  /*6570*/  LDS.64 R80, [R0+0x1020] ;  /* 0x0010200000507984 */ /* 0x000e260000000a00 */
[----:B------:R-:W-:-:S04]  /*6580*/  IMAD.U32 R8, R8, 0x10000, RZ ;  /* 0x0001000008087824 */ /* 0x000fc800078e00ff */
[----:B------:R-:W-:-:S04]  /*6590*/  FADD R9, -R59, R8 ;  /* 0x000000083b097221 */ /* 0x000fc80000000100 */
[----:B------:R-:W-:-:S04]  /*65a0*/  FMUL R9, R68, R9 ;  /* 0x0000000944097220 */ /* 0x000fc80000400000 */
[----:B------:R-:W-:Y:S01]  /*65b0*/  FFMA R76, R9, R10, R23 ;  /* 0x0000000a094c7223 */ /* 0x000fe20000000017 */
[----:B------:R-:W-:Y:S04]  /*65c0*/  BAR.SYNC.DEFER_BLOCKING 0x0 ;  /* 0x0000000000007b1d */ /* 0x000fe80000010000 */
[C---:B------:R-:W-:Y:S02]  /*65d0*/  FSETP.GEU.AND P6, PT, R53.reuse, R76, PT ;  /* 0x0000004c3500720b */ /* 0x040fe40003fce000 */
[----:B------:R-:W-:Y:S02]  /*65e0*/  F2FP.BF16.PACK_AB R19, R76, R72 ;  /* 0x000000484c13723e */ /* 0x000fe400000010ff */
[C---:B------:R-:W-:Y:S02]  /*65f0*/  FSEL R8, R53.reuse, R76, !P6 ;  /* 0x0000004c35087208 */ /* 0x040fe40007000000 */
[----:B------:R-:W-:-:S04]  /*6600*/  FSETP.NAN.AND P6, PT, R53, R53, PT ;  /* 0x000000353500720b */ /* 0x000fc80003fc8000 */
[----:B------:R-:W-:Y:S02]  /*6610*/  @!P1 FSEL R53, R53, R8, P6 ;  /* 0x0000000835359208 */ /* 0x000fe40003000000 */
[----:B------:R-:W-:-:S04]  /*6620*/  FSETP.GEU.AND P6, PT, R70, R73, PT ;  /* 0x000000494600720b */ /* 0x000fc80003fce000 */
[C---:B------:R-:W-:Y:S02]  /*6630*/  FSEL R9, R70.reuse, R73, !P6 ;  /* 0x0000004946097208 */ /* 0x040fe40007000000 */
[C---:B------:R-:W-:Y:S01]  /*6640*/  FSETP.NAN.AND P6, PT, R70.reuse, R70, PT ;  /* 0x000000464600720b */ /* 0x040fe20003fc8000 */
[----:B------:R1:W-:Y:S03]  /*6650*/  STS.64 [R0+0x810], R18 ;  /* 0x0008101200007388 */ /* 0x0003e60000000a00 */
[----:B------:R-:W-:Y:S01]  /*6660*/  @!P1 FSEL R70, R70, R9, P6 ;  /* 0x0000000946469208 */ /* 0x000fe20003000000 */
[----:B0-----:R-:W-:Y:S01]  /*6670*/  IMAD.U32 R9, R81, 0x10000, RZ ;  /* 0x0001000051097824 */ /* 0x001fe200078e00ff */
[----:B------:R-:W-:-:S04]  /*6680*/  FSETP.GT.AND P6, PT, R37, R76, PT ;  /* 0x0000004c2500720b */ /* 0x000fc80003fc4000 */
[C---:B------:R-:W-:Y:S02]  /*6690*/  FSEL R8, R37.reuse, R76, P6 ;  /* 0x0000004c25087208 */ /* 0x040fe40003000000 */
[----:B------:R-:W-:Y:S02]  /*66a0*/  FSETP.NAN.AND P6, PT, R37, R37, PT ;  /* 0x000000252500720b */ /* 0x000fe40003fc8000 */
[----:B------:R-:W-:Y:S01]  /*66b0*/  F2FP.BF16.PACK_AB R76, R21, R14 ;  /* 0x0000000e154c723e */ /* 0x000fe200000010ff */
[----:B-1----:R-:W-:Y:S01]  /*66c0*/  IMAD.IADD R18, R3, 0x1, R83 ;  /* 0x0000000103127824 */ /* 0x002fe200078e0253 */
[----:B------:R-:W-:Y:S01]  /*66d0*/  @!P1 FSEL R37, R37, R8, P6 ;  /* 0x0000000825259208 */ /* 0x000fe20003000000 */
[----:B------:R-:W-:Y:S01]  /*66e0*/  FADD R8, -R60, R9 ;  /* 0x000000093c087221 */ /* 0x000fe20000000100 */
[----:B------:R-:W-:Y:S02]  /*66f0*/  IMAD.MOV.U32 R83, RZ, RZ, R85 ;  /* 0x000000ffff537224 */ /* 0x000fe400078e0055 */
[C---:B------:R-:W-:Y:S01]  /*6700*/  IADD3 R16, R18.reuse, 0x400, RZ ;  /* 0x0000040012107810 */ /* 0x040fe20007ffe0ff */
[----:B------:R-:W-:Y:S01]  /*6710*/  FMUL R8, R69, R8 ;  /* 0x0000000845087220 */ /* 0x000fe20000400000 */
[----:B------:R-:W-:-:S03]  /*6720*/  IADD3 R18, R18, 0x1c00, RZ ;  /* 0x00001c0012127810 */ /* 0x000fc60007ffe0ff */
[----:B------:R-:W-:Y:S02]  /*6730*/  FFMA R13, R8, R13, R22 ;  /* 0x0000000d080d7223 */ /* 0x000fe40000000016 */
[----:B------:R-:W-:-:S03]  /*6740*/  IMAD.WIDE R18, R18, R35, c[0x0][0x1a8] ;  /* 0x00006a0012127625 */ /* 0x000fc600078e0223 */
[----:B------:R-:W-:-:S04]  /*6750*/  FSETP.GEU.AND P6, PT, R54, R13, PT ;  /* 0x0000000d3600720b */ /* 0x000fc80003fce000 */
[C---:B------:R-:W-:Y:S02]  /*6760*/  FSEL R9, R54.reuse, R13, !P6 ;  /* 0x0000000d36097208 */ /* 0x040fe40007000000 */
[----:B------:R-:W-:-:S04]  /*6770*/  FSETP.NAN.AND P6, PT, R54, R54, PT ;  /* 0x000000363600720b */ /* 0x000fc80003fc8000 */
[----:B------:R-:W-:Y:S01]  /*6780*/  @!P1 FSEL R54, R54, R9, P6 ;  /* 0x0000000936369208 */ /* 0x000fe20003000000 */
[----:B------:R-:W-:-:S04]  /*6790*/  IMAD.U32 R9, R80, 0x10000, RZ ;  /* 0x0001000050097824 */ /* 0x000fc800078e00ff */
[----:B------:R-:W-:-:S04]  /*67a0*/  FADD R8, -R60, R9 ;  /* 0x000000093c087221 */ /* 0x000fc80000000100 */
[----:B------:R-:W-:-:S04]  /*67b0*/  FMUL R8, R69, R8 ;  /* 0x0000000845087220 */ /* 0x000fc80000400000 */
[----:B------:R-:W-:-:S05]  /*67c0*/  FFMA R20, R8, R11, R20 ;  /* 0x0000000b08147223 */ /* 0x000fca0000000014 */
[----:B------:R-:W-:-:S04]  /*67d0*/  FSETP.GT.AND P6, PT, R31, R20, PT ;  /* 0x000000141f00720b */ /* 0x000fc80003fc4000 */
[C---:B------:R-:W-:Y:S02]  /*67e0*/  FSEL R8, R31.reuse, R20, P6 ;  /* 0x000000141f087208 */ /* 0x040fe40003000000 */
        /* <DEDUP_REMOVED lines=16> */
[----:B------:R-:W-:-:S04]  /*68f0*/  FSETP.GEU.AND P6, PT, R48, R23, PT ;  /* 0x000000173000720b */ /* 0x000fc80003fce000 */
[C---:B------:R-:W-:Y:S02]  /*6900*/  FSEL R9, R48.reuse, R23, !P6 ;  /* 0x0000001730097208 */ /* 0x040fe40007000000 */
[----:B------:R-:W-:-:S04]  /*6910*/  FSETP.NAN.AND P6, PT, R48, R48, PT ;  /* 0x000000303000720b */ /* 0x000fc80003fc8000 */
[----:B------:R-:W-:Y:S01]  /*6920*/  @!P1 FSEL R48, R48, R9, P6 ;  /* 0x0000000930309208 */ /* 0x000fe20003000000 */
[----:B------:R-:W-:-:S04]  /*6930*/  IMAD.U32 R9, R8, 0x10000, RZ ;  /* 0x0001000008097824 */ /* 0x000fc800078e00ff */
[----:B------:R-:W-:-:S04]  /*6940*/  FADD R8, -R60, R9 ;  /* 0x000000093c087221 */ /* 0x000fc80000000100 */
[----:B------:R-:W-:-:S04]  /*6950*/  FMUL R8, R69, R8 ;  /* 0x0000000845087220 */ /* 0x000fc80000400000 */
[----:B------:R-:W-:Y:S01]  /*6960*/  FFMA R17, R8, R17, R74 ;  /* 0x0000001108117223 */ /* 0x000fe2000000004a */
[----:B------:R-:W-:-:S04]  /*6970*/  F2FP.BF16.PACK_AB R74, R15, R12 ;  /* 0x0000000c0f4a723e */ /* 0x000fc800000010ff */
[CC--:B------:R-:W-:Y:S01]  /*6980*/  FSETP.GT.AND P6, PT, R40.reuse, R17.reuse, PT ;  /* 0x000000112800720b */ /* 0x0c0fe20003fc4000 */
[----:B------:R-:W-:Y:S01]  /*6990*/  STS.64 [R0], R74 ;  /* 0x0000004a00007388 */ /* 0x000fe20000000a00 */
[----:B------:R-:W-:Y:S02]  /*69a0*/  F2FP.BF16.PACK_AB R22, R17, R20 ;  /* 0x000000141116723e */ /* 0x000fe400000010ff */
[C---:B------:R-:W-:Y:S01]  /*69b0*/  FSEL R9, R40.reuse, R17, P6 ;  /* 0x0000001128097208 */ /* 0x040fe20003000000 */
[----:B------:R-:W-:Y:S01]  /*69c0*/  BAR.SYNC.DEFER_BLOCKING 0x0 ;  /* 0x0000000000007b1d */ /* 0x000fe20000010000 */
[----:B------:R-:W-:-:S04]  /*69d0*/  FSETP.NAN.AND P6, PT, R40, R40, PT ;  /* 0x000000282800720b */ /* 0x000fc80003fc8000 */
[----:B------:R-:W-:Y:S02]  /*69e0*/  @!P1 FSEL R40, R40, R9, P6 ;  /* 0x0000000928289208 */ /* 0x000fe40003000000 */
[----:B------:R-:W-:-:S04]  /*69f0*/  FSETP.GEU.AND P6, PT, R64, R17, PT ;  /* 0x000000114000720b */ /* 0x000fc80003fce000 */
[----:B------:R-:W-:Y:S01]  /*6a00*/  FSEL R9, R64, R17, !P6 ;  /* 0x0000001140097208 */ /* 0x000fe20007000000 */
[----:B------:R-:W-:Y:S01]  /*6a10*/  IMAD.WIDE R16, R16, R35, c[0x0][0x1a8] ;  /* 0x00006a0010107625 */ /* 0x000fe200078e0223 */
[----:B------:R-:W-:-:S04]  /*6a20*/  FSETP.NAN.AND P6, PT, R64, R64, PT ;  /* 0x000000404000720b */ /* 0x000fc80003fc8000 */
[----:B------:R-:W-:Y:S02]  /*6a30*/  @!P1 FSEL R64, R64, R9, P6 ;  /* 0x0000000940409208 */ /* 0x000fe40003000000 */
[----:B------:R-:W-:-:S04]  /*6a40*/  FSETP.GT.AND P6, PT, R42, R23, PT ;  /* 0x000000172a00720b */ /* 0x000fc80003fc4000 */
[C---:B------:R-:W-:Y:S02]  /*6a50*/  FSEL R9, R42.reuse, R23, P6 ;  /* 0x000000172a097208 */ /* 0x040fe40003000000 */
[C---:B------:R-:W-:Y:S02]  /*6a60*/  FSETP.NAN.AND P6, PT, R42.reuse, R42, PT ;  /* 0x0000002a2a00720b */ /* 0x040fe40003fc8000 */
[----:B------:R-:W-:Y:S02]  /*6a70*/  F2FP.BF16.PACK_AB R23, R23, R13 ;  /* 0x0000000d1717723e */ /* 0x000fe400000010ff */
[----:B------:R-:W-:Y:S02]  /*6a80*/  @!P1 FSEL R42, R42, R9, P6 ;  /* 0x000000092a2a9208 */ /* 0x000fe40003000000 */
[----:B------:R-:W0:Y:S04]  /*6a90*/  LDS.128 R8, [R50] ;  /* 0x0000000032087984 */ /* 0x000e280000000c00 */
[----:B------:R-:W-:Y:S06]  /*6aa0*/  BAR.SYNC.DEFER_BLOCKING 0x0 ;  /* 0x0000000000007b1d */ /* 0x000fec0000010000 */
[----:B------:R-:W-:Y:S04]  /*6ab0*/  STS.64 [R0], R22 ;  /* 0x0000001600007388 */ /* 0x000fe80000000a00 */
[----:B------:R-:W-:Y:S04]  /*6ac0*/  STS.64 [R0+0x810], R76 ;  /* 0x0008104c00007388 */ /* 0x000fe80000000a00 */
[----:B------:R-:W-:Y:S06]  /*6ad0*/  BAR.SYNC.DEFER_BLOCKING 0x0 ;  /* 0x0000000000007b1d */ /* 0x000fec0000010000 */
[----:B------:R-:W1:Y:S04]  /*6ae0*/  LDS.128 R12, [R50] ;  /* 0x00000000320c7984 */ /* 0x000e680000000c00 */
[----:B0-----:R0:W-:Y:S04]  /*6af0*/  @!P2 STG.E.128 [R16.64], R8 ;  /* 0x000000081000a986 */ /* 0x0011e8000c101d04 */
[----:B-1----:R0:W-:Y:S01]  /*6b00*/  @!P3 STG.E.128 [R18.64], R12 ;  /* 0x0000000c1200b986 */ /* 0x0021e2000c101d04 */
[----:B------:R-:W-:Y:S01]  /*6b10*/  @P5 CALL.REL.NOINC `(.L_x_3) ;  /* 0x0000001000005944 */ /* 0x000fe20003c00000 */
[----:B------:R-:W-:Y:S05]  /*6b20*/  BRA `(.L_x_4) ;  /* 0xffffede000007947 */ /* 0x000fea000383ffff */
.L_x_3:
[----:B------:R-:W-:Y:S01]  /*6b30*/  BAR.SYNC.DEFER_BLOCKING 0x0 ;  /* 0x0000000000007b1d */ /* 0x000fe20000010000 */
[----:B------:R-:W-:-:S02]  /*6b40*/  FSETP.NAN.AND P1, PT, R62, R62, PT ;  /* 0x0000003e3e00720b */ /* 0x000fc40003f28000 */
[CC--:B------:R-:W-:Y:S02]  /*6b50*/  FSETP.GEU.AND P2, PT, R62.reuse, R65.reuse, PT ;  /* 0x000000413e00720b */ /* 0x0c0fe40003f4e000 */
[C---:B------:R-:W-:Y:S02]  /*6b60*/  FSEL R65, R62.reuse, R65, P1 ;  /* 0x000000413e417208 */ /* 0x040fe40000800000 */
[----:B------:R-:W-:Y:S02]  /*6b70*/  FSETP.NAN.AND P3, PT, R63, R63, PT ;  /* 0x0000003f3f00720b */ /* 0x000fe40003f68000 */
[----:B------:R-:W-:Y:S02]  /*6b80*/  FSEL R62, R62, R65, !P2 ;  /* 0x000000413e3e7208 */ /* 0x000fe40005000000 */
[----:B------:R-:W-:Y:S02]  /*6b90*/  LOP3.LUT P5, RZ, R29, 0x1f, RZ, 0xc0, !PT ;  /* 0x0000001f1dff7812 */ /* 0x000fe400078ac0ff */
[----:B------:R-:W-:-:S02]  /*6ba0*/  FSETP.GEU.AND P2, PT, R62, R67, PT ;  /* 0x000000433e00720b */ /* 0x000fc40003f4e000 */
[----:B------:R-:W-:Y:S02]  /*6bb0*/  FSETP.NAN.AND P1, PT, R62, R62, PT ;  /* 0x0000003e3e00720b */ /* 0x000fe40003f28000 */
[----:B------:R-:W-:-:S09]  /*6bc0*/  ISETP.GE.AND P6, PT, R29, 0x20, PT ;  /* 0x000000201d00780c */ /* 0x000fd20003fc6270 */
[----:B------:R-:W-:Y:S02]  /*6bd0*/  @P2 FSEL R62, R62, R67, P1 ;  /* 0x000000433e3e2208 */ /* 0x000fe40000800000 */
[C---:B------:R-:W-:Y:S02]  /*6be0*/  FSETP.GEU.AND P2, PT, R63.reuse, R70, PT ;  /* 0x000000463f00720b */ /* 0x040fe40003f4e000 */
[C---:B------:R-:W-:Y:S02]  /*6bf0*/  FSETP.GEU.AND P1, PT, R62.reuse, R56, PT ;  /* 0x000000383e00720b */ /* 0x040fe40003f2e000 */
[C---:B------:R-:W-:Y:S02]  /*6c00*/  FSEL R70, R63.reuse, R70, P3 ;  /* 0x000000463f467208 */ /* 0x040fe40001800000 */
[----:B------:R-:W-:Y:S02]  /*6c10*/  FSETP.NAN.AND P3, PT, R62, R62, PT ;  /* 0x0000003e3e00720b */ /* 0x000fe40003f68000 */
[----:B------:R-:W-:-:S02]  /*6c20*/  FSEL R70, R63, R70, !P2 ;  /* 0x000000463f467208 */ /* 0x000fc40005000000 */
[----:B------:R-:W-:-:S05]  /*6c30*/  FSETP.NAN.AND P2, PT, R57, R57, PT ;  /* 0x000000393900720b */ /* 0x000fca0003f48000 */
[----:B------:R-:W-:Y:S02]  /*6c40*/  @P1 FSEL R62, R62, R56, P3 ;  /* 0x000000383e3e1208 */ /* 0x000fe40001800000 */
[CC--:B------:R-:W-:Y:S02]  /*6c50*/  FSETP.GEU.AND P1, PT, R57.reuse, R64.reuse, PT ;  /* 0x000000403900720b */ /* 0x0c0fe40003f2e000 */
[----:B------:R-:W-:Y:S01]  /*6c60*/  FSEL R64, R57, R64, P2 ;  /* 0x0000004039407208 */ /* 0x000fe20001000000 */
[----:B------:R-:W1:Y:S01]  /*6c70*/  SHFL.BFLY PT, R3, R62, 0x10, 0x1f ;  /* 0x0e001f003e037f89 */ /* 0x000e6200000e0000 */
[----:B------:R-:W-:Y:S02]  /*6c80*/  FSETP.NAN.AND P3, PT, R47, R47, PT ;  /* 0x0000002f2f00720b */ /* 0x000fe40003f68000 */
[----:B------:R-:W-:Y:S02]  /*6c90*/  FSETP.GEU.AND P2, PT, R70, R51, PT ;  /* 0x000000334600720b */ /* 0x000fe40003f4e000 */
[----:B------:R-:W-:-:S02]  /*6ca0*/  FSEL R57, R57, R64, !P1 ;  /* 0x0000004039397208 */ /* 0x000fc40004800000 */
[CC--:B------:R-:W-:Y:S02]  /*6cb0*/  FSETP.GEU.AND P1, PT, R47.reuse, R52.reuse, PT ;  /* 0x000000342f00720b */ /* 0x0c0fe40003f2e000 */
[----:B------:R-:W-:Y:S02]  /*6cc0*/  FSEL R52, R47, R52, P3 ;  /* 0x000000342f347208 */ /* 0x000fe40001800000 */
[----:B------:R-:W-:Y:S02]  /*6cd0*/  FSETP.GEU.AND P3, PT, R57, R54, PT ;  /* 0x000000363900720b */ /* 0x000fe40003f6e000 */
[----:B------:R-:W-:Y:S02]  /*6ce0*/  FSEL R52, R47, R52, !P1 ;  /* 0x000000342f347208 */ /* 0x000fe40004800000 */
[----:B------:R-:W-:-:S04]  /*6cf0*/  FSETP.NAN.AND P1, PT, R70, R70, PT ;  /* 0x000000464600720b */ /* 0x000fc80003f28000 */
[----:B------:R-:W-:Y:S02]  /*6d00*/  @P2 FSEL R70, R70, R51, P1 ;  /* 0x0000003346462208 */ /* 0x000fe40000800000 */
[C---:B------:R-:W-:Y:S02]  /*6d10*/  FSETP.NAN.AND P2, PT, R57.reuse, R57, PT ;  /* 0x000000393900720b */ /* 0x040fe40003f48000 */
[----:B------:R-:W-:Y:S02]  /*6d20*/  FSETP.GEU.AND P1, PT, R52, R55, PT ;  /* 0x000000373400720b */ /* 0x000fe40003f2e000 */
[----:B------:R-:W-:Y:S02]  /*6d30*/  @P3 FSEL R57, R57, R54, P2 ;  /* 0x0000003639393208 */ /* 0x000fe40001000000 */
[----:B------:R-:W-:Y:S02]  /*6d40*/  FSETP.GEU.AND P2, PT, R70, R53, PT ;  /* 0x000000354600720b */ /* 0x000fe40003f4e000 */
[----:B------:R-:W-:-:S07]  /*6d50*/  FSETP.NAN.AND P3, PT, R52, R52, PT ;  /* 0x000000343400720b */ /* 0x000fce0003f68000 */
[----:B------:R-:W-:Y:S02]  /*6d60*/  @P1 FSEL R52, R52, R55, P3 ;  /* 0x0000003734341208 */ /* 0x000fe40001800000 */
[C---:B------:R-:W-:Y:S02]  /*6d70*/  FSETP.NAN.AND P1, PT, R70.reuse, R70, PT ;  /* 0x000000464600720b */ /* 0x040fe40003f28000 */
[CC--:B------:R-:W-:Y:S02]  /*6d80*/  FSETP.GEU.AND P3, PT, R57.reuse, R48.reuse, PT ;  /* 0x000000303900720b */ /* 0x0c0fe40003f6e000 */
[----:B------:R-:W-:Y:S02]  /*6d90*/  @P2 FSEL R70, R70, R53, P1 ;  /* 0x0000003546462208 */ /* 0x000fe40000800000 */
[----:B------:R-:W-:Y:S02]  /*6da0*/  FSETP.GEU.AND P1, PT, R52, R49, PT ;  /* 0x000000313400720b */ /* 0x000fe40003f2e000 */
[C---:B------:R-:W-:Y:S01]  /*6db0*/  FSETP.NAN.AND P2, PT, R57.reuse, R57, PT ;  /* 0x000000393900720b */ /* 0x040fe20003f48000 */
[----:B------:R-:W2:Y:S06]  /*6dc0*/  SHFL.BFLY PT, R5, R70, 0x10, 0x1f ;  /* 0x0e001f0046057f89 */ /* 0x000eac00000e0000 */
[----:B------:R-:W-:-:S02]  /*6dd0*/  @P3 FSEL R57, R57, R48, P2 ;  /* 0x0000003039393208 */ /* 0x000fc40001000000 */
[----:B------:R-:W-:Y:S02]  /*6de0*/  FSETP.NAN.AND P3, PT, R52, R52, PT ;  /* 0x000000343400720b */ /* 0x000fe40003f68000 */
[----:B------:R-:W-:Y:S01]  /*6df0*/  FSETP.NAN.AND P2, PT, R62, R62, PT ;  /* 0x0000003e3e00720b */ /* 0x000fe20003f48000 */
[----:B------:R-:W3:Y:S01]  /*6e00*/  SHFL.BFLY PT, R0, R57, 0x10, 0x1f ;  /* 0x0e001f0039007f89 */ /* 0x000ee200000e0000 */
[----:B------:R-:W-:Y:S02]  /*6e10*/  @P1 FSEL R52, R52, R49, P3 ;  /* 0x0000003134341208 */ /* 0x000fe40001800000 */
[----:B------:R-:W-:Y:S02]  /*6e20*/  FSETP.NAN.AND P1, PT, R70, R70, PT ;  /* 0x000000464600720b */ /* 0x000fe40003f28000 */
[CC--:B-1----:R-:W-:Y:S01]  /*6e30*/  FSETP.GEU.AND P3, PT, R62.reuse, R3.reuse, PT ;  /* 0x000000033e00720b */ /* 0x0c2fe20003f6e000 */
[----:B0-----:R-:W0:Y:S06]  /*6e40*/  SHFL.BFLY PT, R9, R52, 0x10, 0x1f ;  /* 0x0e001f0034097f89 */ /* 0x001e2c00000e0000 */
[----:B------:R-:W-:-:S02]  /*6e50*/  @!P2 FSEL R62, R62, R3, !P3 ;  /* 0x000000033e3ea208 */ /* 0x000fc40005800000 */
[----:B--2---:R-:W-:-:S03]  /*6e60*/  FSETP.GEU.AND P2, PT, R70, R5, PT ;  /* 0x000000054600720b */ /* 0x004fc60003f4e000 */
[----:B------:R-:W1:Y:S01]  /*6e70*/  SHFL.BFLY PT, R3, R62, 0x8, 0x1f ;  /* 0x0d001f003e037f89 */ /* 0x000e6200000e0000 */
[----:B------:R-:W-:Y:S02]  /*6e80*/  @!P1 FSEL R70, R70, R5, !P2 ;  /* 0x0000000546469208 */ /* 0x000fe40005000000 */
[C---:B------:R-:W-:Y:S02]  /*6e90*/  FSETP.NAN.AND P2, PT, R57.reuse, R57, PT ;  /* 0x000000393900720b */ /* 0x040fe40003f48000 */
[----:B------:R-:W-:Y:S01]  /*6ea0*/  FSETP.NAN.AND P1, PT, R52, R52, PT ;  /* 0x000000343400720b */ /* 0x000fe20003f28000 */
[----:B------:R-:W2:Y:S01]  /*6eb0*/  SHFL.BFLY PT, R5, R70, 0x8, 0x1f ;  /* 0x0d001f0046057f89 */ /* 0x000ea200000e0000 */
[----:B---3--:R-:W-:-:S09]  /*6ec0*/  FSETP.GEU.AND P3, PT, R57, R0, PT ;  /* 0x000000003900720b */ /* 0x008fd20003f6e000 */
[----:B------:R-:W-:Y:S02]  /*6ed0*/  @!P2 FSEL R57, R57, R0, !P3 ;  /* 0x000000003939a208 */ /* 0x000fe40005800000 */
[----:B0-----:R-:W-:-:S03]  /*6ee0*/  FSETP.GEU.AND P2, PT, R52, R9, PT ;  /* 0x000000093400720b */ /* 0x001fc60003f4e000 */
[----:B------:R-:W0:Y:S01]  /*6ef0*/  SHFL.BFLY PT, R0, R57, 0x8, 0x1f ;  /* 0x0d001f0039007f89 */ /* 0x000e2200000e0000 */
[----:B------:R-:W-:Y:S02]  /*6f00*/  @!P1 FSEL R52, R52, R9, !P2 ;  /* 0x0000000934349208 */ /* 0x000fe40005000000 */
[C---:B-1----:R-:W-:Y:S02]  /*6f10*/  FSETP.GEU.AND P3, PT, R62.reuse, R3, PT ;  /* 0x000000033e00720b */ /* 0x042fe40003f6e000 */
[----:B------:R-:W-:Y:S01]  /*6f20*/  FSETP.NAN.AND P2, PT, R62, R62, PT ;  /* 0x0000003e3e00720b */ /* 0x000fe20003f48000 */
[----:B------:R-:W1:Y:S01]  /*6f30*/  SHFL.BFLY PT, R9, R52, 0x8, 0x1f ;  /* 0x0d001f0034097f89 */ /* 0x000e6200000e0000 */
[----:B--2---:R-:W-:-:S09]  /*6f40*/  FSETP.GEU.AND P1, PT, R70, R5, PT ;  /* 0x000000054600720b */ /* 0x004fd20003f2e000 */
[----:B------:R-:W-:Y:S02]  /*6f50*/  @P3 FSEL R62, R62, R3, P2 ;  /* 0x000000033e3e3208 */ /* 0x000fe40001000000 */
[----:B------:R-:W-:-:S03]  /*6f60*/  FSETP.NAN.AND P2, PT, R70, R70, PT ;  /* 0x000000464600720b */ /* 0x000fc60003f48000 */
[----:B------:R-:W2:Y:S01]  /*6f70*/  SHFL.BFLY PT, R3, R62, 0x4, 0x1f ;  /* 0x0c801f003e037f89 */ /* 0x000ea200000e0000 */
[----:B------:R-:W-:Y:S02]  /*6f80*/  @P1 FSEL R70, R70, R5, P2 ;  /* 0x0000000546461208 */ /* 0x000fe40001000000 */
[C---:B0-----:R-:W-:Y:S02]  /*6f90*/  FSETP.GEU.AND P3, PT, R57.reuse, R0, PT ;  /* 0x000000003900720b */ /* 0x041fe40003f6e000 */
[----:B------:R-:W-:Y:S01]  /*6fa0*/  FSETP.NAN.AND P2, PT, R57, R57, PT ;  /* 0x000000393900720b */ /* 0x000fe20003f48000 */
[----:B------:R-:W0:Y:S01]  /*6fb0*/  SHFL.BFLY PT, R5, R70, 0x4, 0x1f ;  /* 0x0c801f0046057f89 */ /* 0x000e2200000e0000 */
[----:B-1----:R-:W-:-:S09]  /*6fc0*/  FSETP.GEU.AND P1, PT, R52, R9, PT ;  /* 0x000000093400720b */ /* 0x002fd20003f2e000 */
[----:B------:R-:W-:Y:S02]  /*6fd0*/  @P3 FSEL R57, R57, R0, P2 ;  /* 0x0000000039393208 */ /* 0x000fe40001000000 */
[----:B------:R-:W-:-:S03]  /*6fe0*/  FSETP.NAN.AND P2, PT, R52, R52, PT ;  /* 0x000000343400720b */ /* 0x000fc60003f48000 */
[----:B------:R-:W1:Y:S01]  /*6ff0*/  SHFL.BFLY PT, R0, R57, 0x4, 0x1f ;  /* 0x0c801f0039007f89 */ /* 0x000e6200000e0000 */
[----:B------:R-:W-:Y:S02]  /*7000*/  @P1 FSEL R52, R52, R9, P2 ;  /* 0x0000000934341208 */ /* 0x000fe40001000000 */
[C---:B--2---:R-:W-:Y:S02]  /*7010*/  FSETP.GEU.AND P3, PT, R62.reuse, R3, PT ;  /* 0x000000033e00720b */ /* 0x044fe40003f6e000 */
[----:B------:R-:W-:Y:S01]  /*7020*/  FSETP.NAN.AND P2, PT, R62, R62, PT ;  /* 0x0000003e3e00720b */ /* 0x000fe20003f48000 */
[----:B------:R-:W2:Y:S01]  /*7030*/  SHFL.BFLY PT, R9, R52, 0x4, 0x1f ;  /* 0x0c801f0034097f89 */ /* 0x000ea200000e0000 */
[----:B0-----:R-:W-:-:S09]  /*7040*/  FSETP.GEU.AND P1, PT, R70, R5, PT ;  /* 0x000000054600720b */ /* 0x001fd20003f2e000 */
[----:B------:R-:W-:Y:S02]  /*7050*/  @P3 FSEL R62, R62, R3, P2 ;  /* 0x000000033e3e3208 */ /* 0x000fe40001000000 */
[----:B------:R-:W-:-:S03]  /*7060*/  FSETP.NAN.AND P2, PT, R70, R70, PT ;  /* 0x000000464600720b */ /* 0x000fc60003f48000 */
[----:B------:R-:W0:Y:S01]  /*7070*/  SHFL.BFLY PT, R3, R62, 0x2, 0x1f ;  /* 0x0c401f003e037f89 */ /* 0x000e2200000e0000 */
[----:B------:R-:W-:Y:S02]  /*7080*/  @P1 FSEL R70, R70, R5, P2 ;  /* 0x0000000546461208 */ /* 0x000fe40001000000 */
        /* <DEDUP_REMOVED lines=28> */
[----:B------:R-:W-:Y:S02]  /*7250*/  @P3 SEL R62, R62, R3, P2 ;  /* 0x000000033e3e3207 */ /* 0x000fe40001000000 */
[C---:B------:R-:W-:Y:S02]  /*7260*/  FSETP.NAN.AND P2, PT, R70.reuse, R70, PT ;  /* 0x000000464600720b */ /* 0x040fe40003f48000 */
[C---:B------:R-:W-:Y:S01]  /*7270*/  FSETP.GT.AND P3, PT, R33.reuse, R38, PT ;  /* 0x000000262100720b */ /* 0x040fe20003f64000 */
[----:B------:R-:W-:Y:S01]  /*7280*/  @!P5 STS [R7], R62 ;  /* 0x0000003e0700d388 */ /* 0x000fe20000000800 */
[----:B------:R-:W-:Y:S02]  /*7290*/  @P1 SEL R70, R70, R5, P2 ;  /* 0x0000000546461207 */ /* 0x000fe40001000000 */
[----:B------:R-:W-:Y:S02]  /*72a0*/  FSETP.NAN.AND P2, PT, R33, R33, PT ;  /* 0x000000212100720b */ /* 0x000fe40003f48000 */
[----:B0-----:R-:W-:Y:S01]  /*72b0*/  FSETP.GEU.AND P1, PT, R57, R0, PT ;  /* 0x000000003900720b */ /* 0x001fe20003f2e000 */
[----:B------:R-:W-:Y:S01]  /*72c0*/  @!P5 STS [R7+0x20], R70 ;  /* 0x000020460700d388 */ /* 0x000fe20000000800 */
[----:B------:R-:W-:-:S02]  /*72d0*/  FSEL R38, R33, R38, P2 ;  /* 0x0000002621267208 */ /* 0x000fc40001000000 */
[----:B-1----:R-:W-:Y:S02]  /*72e0*/  FSETP.GEU.AND P2, PT, R52, R9, PT ;  /* 0x000000093400720b */ /* 0x002fe40003f4e000 */
[----:B------:R-:W-:Y:S02]  /*72f0*/  FSEL R33, R33, R38, P3 ;  /* 0x0000002621217208 */ /* 0x000fe40001800000 */
[----:B------:R-:W-:-:S05]  /*7300*/  FSETP.NAN.AND P3, PT, R57, R57, PT ;  /* 0x000000393900720b */ /* 0x000fca0003f68000 */
[----:B------:R-:W-:Y:S02]  /*7310*/  @P1 SEL R57, R57, R0, P3 ;  /* 0x0000000039391207 */ /* 0x000fe40001800000 */
[C---:B------:R-:W-:Y:S02]  /*7320*/  FSETP.NAN.AND P3, PT, R52.reuse, R52, PT ;  /* 0x000000343400720b */ /* 0x040fe40003f68000 */
[----:B------:R-:W-:Y:S01]  /*7330*/  FSETP.GT.AND P1, PT, R33, R34, PT ;  /* 0x000000222100720b */ /* 0x000fe20003f24000 */
[----:B------:R-:W-:Y:S01]  /*7340*/  @!P5 STS [R7+0x40], R57 ;  /* 0x000040390700d388 */ /* 0x000fe20000000800 */
[----:B------:R-:W-:Y:S02]  /*7350*/  @P2 SEL R52, R52, R9, P3 ;  /* 0x0000000934342207 */ /* 0x000fe40001800000 */
[C---:B------:R-:W-:Y:S02]  /*7360*/  FSETP.NAN.AND P3, PT, R32.reuse, R32, PT ;  /* 0x000000202000720b */ /* 0x040fe40003f68000 */
[CC--:B------:R-:W-:Y:S01]  /*7370*/  FSETP.GT.AND P2, PT, R32.reuse, R41.reuse, PT ;  /* 0x000000292000720b */ /* 0x0c0fe20003f44000 */
[----:B------:R-:W-:Y:S01]  /*7380*/  @!P5 STS [R7+0x60], R52 ;  /* 0x000060340700d388 */ /* 0x000fe20000000800 */
[----:B------:R-:W-:-:S03]  /*7390*/  FSEL R41, R32, R41, P3 ;  /* 0x0000002920297208 */ /* 0x000fc60001800000 */
[----:B------:R-:W-:Y:S01]  /*73a0*/  BAR.SYNC.DEFER_BLOCKING 0x0 ;  /* 0x0000000000007b1d */ /* 0x000fe20000010000 */
[----:B------:R-:W-:Y:S02]  /*73b0*/  FSETP.NAN.AND P3, PT, R33, R33, PT ;  /* 0x000000212100720b */ /* 0x000fe40003f68000 */
[----:B------:R-:W-:Y:S02]  /*73c0*/  FSEL R32, R32, R41, P2 ;  /* 0x0000002920207208 */ /* 0x000fe40001000000 */
[----:B------:R-:W-:Y:S02]  /*73d0*/  FSETP.NAN.AND P2, PT, R31, R31, PT ;  /* 0x0000001f1f00720b */ /* 0x000fe40003f48000 */
[----:B------:R-:W-:Y:S02]  /*73e0*/  @!P1 FSEL R33, R33, R34, P3 ;  /* 0x0000002221219208 */ /* 0x000fe40001800000 */
[CC--:B------:R-:W-:Y:S02]  /*73f0*/  FSETP.GT.AND P1, PT, R31.reuse, R40.reuse, PT ;  /* 0x000000281f00720b */ /* 0x0c0fe40003f24000 */
[----:B------:R-:W-:-:S02]  /*7400*/  FSEL R40, R31, R40, P2 ;  /* 0x000000281f287208 */ /* 0x000fc40001000000 */
[C---:B------:R-:W-:Y:S02]  /*7410*/  FSETP.NAN.AND P3, PT, R26.reuse, R26, PT ;  /* 0x0000001a1a00720b */ /* 0x040fe40003f68000 */
[----:B------:R-:W-:Y:S02]  /*7420*/  FSETP.GT.AND P2, PT, R33, R36, PT ;  /* 0x000000242100720b */ /* 0x000fe40003f44000 */
[----:B------:R-:W-:Y:S02]  /*7430*/  FSEL R31, R31, R40, P1 ;  /* 0x000000281f1f7208 */ /* 0x000fe40000800000 */
[CC--:B------:R-:W-:Y:S02]  /*7440*/  FSETP.GT.AND P1, PT, R26.reuse, R27.reuse, PT ;  /* 0x0000001b1a00720b */ /* 0x0c0fe40003f24000 */
[----:B------:R-:W-:Y:S02]  /*7450*/  FSEL R27, R26, R27, P3 ;  /* 0x0000001b1a1b7208 */ /* 0x000fe40001800000 */
[----:B------:R-:W-:Y:S01]  /*7460*/  FSETP.GT.AND P3, PT, R32, R39, PT ;  /* 0x000000272000720b */ /* 0x000fe20003f64000 */
[----:B------:R-:W0:Y:S01]  /*7470*/  @!P6 LDS R2, [R29.X4] ;  /* 0x000000001d02e984 */ /* 0x000e220000004800 */
[----:B------:R-:W-:Y:S01]  /*7480*/  FSEL R26, R26, R27, P1 ;  /* 0x0000001b1a1a7208 */ /* 0x000fe20000800000 */
[----:B------:R-:W-:Y:S01]  /*7490*/  IMAD.MOV.U32 R27, RZ, RZ, -0x400 ;  /* 0xfffffc00ff1b7424 */ /* 0x000fe200078e00ff */
[----:B------:R-:W-:-:S04]  /*74a0*/  FSETP.NAN.AND P1, PT, R33, R33, PT ;  /* 0x000000212100720b */ /* 0x000fc80003f28000 */
[----:B------:R-:W-:Y:S02]  /*74b0*/  @!P2 FSEL R33, R33, R36, P1 ;  /* 0x000000242121a208 */ /* 0x000fe40000800000 */
[----:B------:R-:W-:Y:S02]  /*74c0*/  FSETP.GT.AND P1, PT, R31, R45, PT ;  /* 0x0000002d1f00720b */ /* 0x000fe40003f24000 */
[C---:B------:R-:W-:Y:S01]  /*74d0*/  FSETP.NAN.AND P2, PT, R32.reuse, R32, PT ;  /* 0x000000202000720b */ /* 0x040fe20003f48000 */
[----:B------:R-:W1:Y:S03]  /*74e0*/  SHFL.BFLY PT, R0, R33, 0x10, 0x1f ;  /* 0x0e001f0021007f89 */ /* 0x000e6600000e0000 */
[----:B------:R-:W-:Y:S02]  /*74f0*/  @!P3 FSEL R32, R32, R39, P2 ;  /* 0x000000272020b208 */ /* 0x000fe40001000000 */
[----:B------:R-:W-:-:S02]  /*7500*/  FSETP.GT.AND P2, PT, R26, R44, PT ;  /* 0x0000002c1a00720b */ /* 0x000fc40003f44000 */
[----:B------:R-:W-:-:S04]  /*7510*/  FSETP.NAN.AND P3, PT, R31, R31, PT ;  /* 0x0000001f1f00720b */ /* 0x000fc80003f68000 */
[----:B------:R-:W-:Y:S02]  /*7520*/  @!P1 FSEL R31, R31, R45, P3 ;  /* 0x0000002d1f1f9208 */ /* 0x000fe40001800000 */
[----:B------:R-:W-:Y:S02]  /*7530*/  FSETP.GT.AND P1, PT, R32, R37, PT ;  /* 0x000000252000720b */ /* 0x000fe40003f24000 */
[----:B------:R-:W-:-:S04]  /*7540*/  FSETP.NAN.AND P3, PT, R26, R26, PT ;  /* 0x0000001a1a00720b */ /* 0x000fc80003f68000 */
[----:B------:R-:W-:Y:S02]  /*7550*/  @!P2 FSEL R26, R26, R44, P3 ;  /* 0x0000002c1a1aa208 */ /* 0x000fe40001800000 */
[----:B------:R-:W-:Y:S02]  /*7560*/  FSETP.NAN.AND P2, PT, R32, R32, PT ;  /* 0x000000202000720b */ /* 0x000fe40003f48000 */
[----:B------:R-:W-:-:S03]  /*7570*/  FSETP.NAN.AND P3, PT, R31, R31, PT ;  /* 0x0000001f1f00720b */ /* 0x000fc60003f68000 */
[----:B------:R-:W-:Y:S02]  /*7580*/  @!P1 FSEL R32, R32, R37, P2 ;  /* 0x0000002520209208 */ /* 0x000fe40001000000 */
[----:B------:R-:W-:Y:S01]  /*7590*/  FSETP.GT.AND P2, PT, R31, R42, PT ;  /* 0x0000002a1f00720b */ /* 0x000fe20003f44000 */
[----:B0-----:R-:W-:Y:S01]  /*75a0*/  SHFL.BFLY PT, R3, R2, 0x4, 0x1f ;  /* 0x0c801f0002037f89 */ /* 0x001fe200000e0000 */
[----:B------:R-:W-:-:S03]  /*75b0*/  FSETP.GT.AND P1, PT, R26, R43, PT ;  /* 0x0000002b1a00720b */ /* 0x000fc60003f24000 */
[----:B------:R-:W0:Y:S08]  /*75c0*/  SHFL.BFLY PT, R5, R32, 0x10, 0x1f ;  /* 0x0e001f0020057f89 */ /* 0x000e3000000e0000 */
[----:B------:R-:W-:Y:S02]  /*75d0*/  @!P2 FSEL R31, R31, R42, P3 ;  /* 0x0000002a1f1fa208 */ /* 0x000fe40001800000 */
[----:B------:R-:W-:-:S02]  /*75e0*/  FSETP.NAN.AND P2, PT, R26, R26, PT ;  /* 0x0000001a1a00720b */ /* 0x000fc40003f48000 */
[C---:B------:R-:W-:Y:S01]  /*75f0*/  FSETP.NAN.AND P3, PT, R33.reuse, R33, PT ;  /* 0x000000212100720b */ /* 0x040fe20003f68000 */
[----:B------:R-:W2:Y:S01]  /*7600*/  SHFL.BFLY PT, R4, R31, 0x10, 0x1f ;  /* 0x0e001f001f047f89 */ /* 0x000ea200000e0000 */
[----:B------:R-:W-:Y:S02]  /*7610*/  @!P1 FSEL R26, R26, R43, P2 ;  /* 0x0000002b1a1a9208 */ /* 0x000fe40001000000 */
[----:B------:R-:W-:Y:S02]  /*7620*/  FSETP.NAN.AND P1, PT, R32, R32, PT ;  /* 0x000000202000720b */ /* 0x000fe40003f28000 */
[CC--:B-1----:R-:W-:Y:S01]  /*7630*/  FSETP.GT.AND P2, PT, R33.reuse, R0.reuse, PT ;  /* 0x000000002100720b */ /* 0x0c2fe20003f44000 */
[----:B------:R-:W1:Y:S06]  /*7640*/  SHFL.BFLY PT, R9, R26, 0x10, 0x1f ;  /* 0x0e001f001a097f89 */ /* 0x000e6c00000e0000 */
[----:B------:R-:W-:-:S02]  /*7650*/  @!P3 FSEL R33, R33, R0, P2 ;  /* 0x000000002121b208 */ /* 0x000fc40001000000 */
[C---:B0-----:R-:W-:Y:S02]  /*7660*/  FSETP.GT.AND P3, PT, R32.reuse, R5, PT ;  /* 0x000000052000720b */ /* 0x041fe40003f64000 */
[----:B------:R-:W-:Y:S01]  /*7670*/  FSETP.NAN.AND P2, PT, R31, R31, PT ;  /* 0x0000001f1f00720b */ /* 0x000fe20003f48000 */
[----:B------:R-:W0:Y:S01]  /*7680*/  SHFL.BFLY PT, R0, R33, 0x8, 0x1f ;  /* 0x0d001f0021007f89 */ /* 0x000e2200000e0000 */
[----:B------:R-:W-:Y:S02]  /*7690*/  @!P1 FSEL R32, R32, R5, P3 ;  /* 0x0000000520209208 */ /* 0x000fe40001800000 */
[----:B------:R-:W-:-:S03]  /*76a0*/  FSETP.NAN.AND P1, PT, R26, R26, PT ;  /* 0x0000001a1a00720b */ /* 0x000fc60003f28000 */
[----:B------:R-:W3:Y:S01]  /*76b0*/  SHFL.BFLY PT, R5, R32, 0x8, 0x1f ;  /* 0x0d001f0020057f89 */ /* 0x000ee200000e0000 */
[----:B--2---:R-:W-:-:S05]  /*76c0*/  FSETP.GT.AND P3, PT, R31, R4, PT ;  /* 0x000000041f00720b */ /* 0x004fca0003f64000 */
[----:B------:R-:W-:Y:S02]  /*76d0*/  @!P2 FSEL R31, R31, R4, P3 ;  /* 0x000000041f1fa208 */ /* 0x000fe40001800000 */
[-C--:B-1----:R-:W-:Y:S02]  /*76e0*/  FSETP.GT.AND P2, PT, R26, R9.reuse, PT ;  /* 0x000000091a00720b */ /* 0x082fe40003f44000 */
[----:B------:R-:W-:Y:S01]  /*76f0*/  FSETP.NAN.AND P3, PT, R2, R2, PT ;  /* 0x000000020200720b */ /* 0x000fe20003f68000 */
[----:B------:R-:W1:Y:S01]  /*7700*/  SHFL.BFLY PT, R4, R31, 0x8, 0x1f ;  /* 0x0d001f001f047f89 */ /* 0x000e6200000e0000 */
[----:B------:R-:W-:Y:S02]  /*7710*/  @!P1 FSEL R26, R26, R9, P2 ;  /* 0x000000091a1a9208 */ /* 0x000fe40001000000 */
[----:B------:R-:W-:-:S03]  /*7720*/  FSETP.GEU.AND P1, PT, R2, R3, PT ;  /* 0x000000030200720b */ /* 0x000fc60003f2e000 */
[----:B------:R-:W2:Y:S01]  /*7730*/  SHFL.BFLY PT, R9, R26, 0x8, 0x1f ;  /* 0x0d001f001a097f89 */ /* 0x000ea200000e0000 */
[C---:B------:R-:W-:Y:S02]  /*7740*/  FSEL R3, R2.reuse, R3, !P1 ;  /* 0x0000000302037208 */ /* 0x040fe40004800000 */
[CC--:B0-----:R-:W-:Y:S02]  /*7750*/  FSETP.GT.AND P2, PT, R33.reuse, R0.reuse, PT ;  /* 0x000000002100720b */ /* 0x0c1fe40003f44000 */
[----:B------:R-:W-:Y:S02]  /*7760*/  FSEL R2, R2, R3, P3 ;  /* 0x0000000302027208 */ /* 0x000fe40001800000 */
[----:B---3--:R-:W-:Y:S02]  /*7770*/  FSETP.GT.AND P1, PT, R32, R5, PT ;  /* 0x000000052000720b */ /* 0x008fe40003f24000 */
[C---:B------:R-:W-:Y:S01]  /*7780*/  FSETP.NAN.AND P3, PT, R33.reuse, R33, PT ;  /* 0x000000212100720b */ /* 0x040fe20003f68000 */
[----:B------:R-:W0:Y:S06]  /*7790*/  SHFL.BFLY PT, R3, R2, 0x2, 0x1f ;  /* 0x0c401f0002037f89 */ /* 0x000e2c00000e0000 */
[----:B------:R-:W-:-:S02]  /*77a0*/  @!P2 FSEL R33, R33, R0, P3 ;  /* 0x000000002121a208 */ /* 0x000fc40001800000 */
[C---:B------:R-:W-:Y:S02]  /*77b0*/  FSETP.NAN.AND P3, PT, R32.reuse, R32, PT ;  /* 0x000000202000720b */ /* 0x040fe40003f68000 */
[CC--:B-1----:R-:W-:Y:S01]  /*77c0*/  FSETP.GT.AND P2, PT, R31.reuse, R4.reuse, PT ;  /* 0x000000041f00720b */ /* 0x0c2fe20003f44000 */
[----:B------:R-:W1:Y:S01]  /*77d0*/  SHFL.BFLY PT, R0, R33, 0x4, 0x1f ;  /* 0x0c801f0021007f89 */ /* 0x000e6200000e0000 */
[----:B------:R-:W-:Y:S02]  /*77e0*/  @!P1 FSEL R32, R32, R5, P3 ;  /* 0x0000000520209208 */ /* 0x000fe40001800000 */
[----:B--2---:R-:W-:Y:S02]  /*77f0*/  FSETP.GT.AND P1, PT, R26, R9, PT ;  /* 0x000000091a00720b */ /* 0x004fe40003f24000 */
[C---:B------:R-:W-:Y:S01]  /*7800*/  FSETP.NAN.AND P3, PT, R31.reuse, R31, PT ;  /* 0x0000001f1f00720b */ /* 0x040fe20003f68000 */
[----:B------:R-:W2:Y:S06]  /*7810*/  SHFL.BFLY PT, R5, R32, 0x4, 0x1f ;  /* 0x0c801f0020057f89 */ /* 0x000eac00000e0000 */
[----:B------:R-:W-:-:S02]  /*7820*/  @!P2 FSEL R31, R31, R4, P3 ;  /* 0x000000041f1fa208 */ /* 0x000fc40001800000 */
[----:B------:R-:W-:Y:S02]  /*7830*/  FSETP.NAN.AND P2, PT, R26, R26, PT ;  /* 0x0000001a1a00720b */ /* 0x000fe40003f48000 */
[----:B0-----:R-:W-:Y:S01]  /*7840*/  FSETP.GEU.AND P3, PT, R2, R3, PT ;  /* 0x000000030200720b */ /* 0x001fe20003f6e000 */
[----:B------:R-:W0:Y:S01]  /*7850*/  SHFL.BFLY PT, R4, R31, 0x4, 0x1f ;  /* 0x0c801f001f047f89 */ /* 0x000e2200000e0000 */
[----:B------:R-:W-:Y:S02]  /*7860*/  @!P1 FSEL R26, R26, R9, P2 ;  /* 0x000000091a1a9208 */ /* 0x000fe40001000000 */
[----:B------:R-:W-:-:S03]  /*7870*/  FSETP.NAN.AND P1, PT, R2, R2, PT ;  /* 0x000000020200720b */ /* 0x000fc60003f28000 */
[----:B------:R-:W3:Y:S01]  /*7880*/  SHFL.BFLY PT, R9, R26, 0x4, 0x1f ;  /* 0x0c801f001a097f89 */ /* 0x000ee200000e0000 */
[----:B-1----:R-:W-:-:S05]  /*7890*/  FSETP.GT.AND P2, PT, R33, R0, PT ;  /* 0x000000002100720b */ /* 0x002fca0003f44000 */
[----:B------:R-:W-:Y:S02]  /*78a0*/  @P3 FSEL R2, R2, R3, P1 ;  /* 0x0000000302023208 */ /* 0x000fe40000800000 */
[C---:B--2---:R-:W-:Y:S02]  /*78b0*/  FSETP.GT.AND P1, PT, R32.reuse, R5, PT ;  /* 0x000000052000720b */ /* 0x044fe40003f24000 */
[C---:B------:R-:W-:Y:S01]  /*78c0*/  FSETP.NAN.AND P3, PT, R33.reuse, R33, PT ;  /* 0x000000212100720b */ /* 0x040fe20003f68000 */
[----:B------:R-:W1:Y:S03]  /*78d0*/  SHFL.BFLY PT, R3, R2, 0x1, 0x1f ;  /* 0x0c201f0002037f89 */ /* 0x000e6600000e0000 */
[----:B------:R-:W-:Y:S02]  /*78e0*/  @!P2 FSEL R33, R33, R0, P3 ;  /* 0x000000002121a208 */ /* 0x000fe40001800000 */
[----:B------:R-:W-:-:S02]  /*78f0*/  FSETP.NAN.AND P3, PT, R32, R32, PT ;  /* 0x000000202000720b */ /* 0x000fc40003f68000 */
[CC--:B0-----:R-:W-:Y:S01]  /*7900*/  FSETP.GT.AND P2, PT, R31.reuse, R4.reuse, PT ;  /* 0x000000041f00720b */ /* 0x0c1fe20003f44000 */
[----:B------:R-:W0:Y:S02]  /*7910*/  SHFL.BFLY PT, R0, R33, 0x2, 0x1f ;  /* 0x0c401f0021007f89 */ /* 0x000e2400000e0000 */
[----:B------:R-:W-:Y:S02]  /*7920*/  @!P1 FSEL R32, R32, R5, P3 ;  /* 0x0000000520209208 */ /* 0x000fe40001800000 */
[C---:B------:R-:W-:Y:S02]  /*7930*/  FSETP.NAN.AND P3, PT, R31.reuse, R31, PT ;  /* 0x0000001f1f00720b */ /* 0x040fe40003f68000 */
[----:B---3--:R-:W-:Y:S01]  /*7940*/  FSETP.GT.AND P1, PT, R26, R9, PT ;  /* 0x000000091a00720b */ /* 0x008fe20003f24000 */
[----:B------:R-:W2:Y:S05]  /*7950*/  SHFL.BFLY PT, R5, R32, 0x2, 0x1f ;  /* 0x0c401f0020057f89 */ /* 0x000eaa00000e0000 */
[----:B------:R-:W-:-:S02]  /*7960*/  @!P2 FSEL R31, R31, R4, P3 ;  /* 0x000000041f1fa208 */ /* 0x000fc40001800000 */
[----:B------:R-:W-:Y:S02]  /*7970*/  FSETP.NAN.AND P2, PT, R26, R26, PT ;  /* 0x0000001a1a00720b */ /* 0x000fe40003f48000 */
[----:B-1----:R-:W-:Y:S01]  /*7980*/  FSETP.GEU.AND P3, PT, R2, R3, PT ;  /* 0x000000030200720b */ /* 0x002fe20003f6e000 */
[----:B------:R-:W1:Y:S02]  /*7990*/  SHFL.BFLY PT, R4, R31, 0x2, 0x1f ;  /* 0x0c401f001f047f89 */ /* 0x000e6400000e0000 */
[----:B------:R-:W-:Y:S02]  /*79a0*/  @!P1 FSEL R26, R26, R9, P2 ;  /* 0x000000091a1a9208 */ /* 0x000fe40001000000 */
[----:B------:R-:W-:-:S03]  /*79b0*/  FSETP.NAN.AND P1, PT, R2, R2, PT ;  /* 0x000000020200720b */ /* 0x000fc60003f28000 */
[----:B------:R-:W3:Y:S01]  /*79c0*/  SHFL.BFLY PT, R9, R26, 0x2, 0x1f ;  /* 0x0c401f001a097f89 */ /* 0x000ee200000e0000 */
[----:B0-----:R-:W-:-:S04]  /*79d0*/  FSETP.GT.AND P2, PT, R33, R0, PT ;  /* 0x000000002100720b */ /* 0x001fc80003f44000 */
[----:B------:R-:W-:Y:S02]  /*79e0*/  @P3 SEL R2, R2, R3, P1 ;  /* 0x0000000302023207 */ /* 0x000fe40000800000 */
[----:B--2---:R-:W-:Y:S02]  /*79f0*/  FSETP.GT.AND P1, PT, R32, R5, PT ;  /* 0x000000052000720b */ /* 0x004fe40003f24000 */
[C---:B------:R-:W-:Y:S01]  /*7a00*/  FSETP.NAN.AND P3, PT, R33.reuse, R33, PT ;  /* 0x000000212100720b */ /* 0x040fe20003f68000 */
[----:B------:R-:W-:Y:S04]  /*7a10*/  @P4 STS [R29.X4], R2 ;  /* 0x000000021d004388 */ /* 0x000fe80000004800 */
[----:B------:R-:W-:Y:S01]  /*7a20*/  BAR.SYNC.DEFER_BLOCKING 0x0 ;  /* 0x0000000000007b1d */ /* 0x000fe20000010000 */
[----:B------:R-:W-:-:S02]  /*7a30*/  @!P2 FSEL R33, R33, R0, P3 ;  /* 0x000000002121a208 */ /* 0x000fc40001800000 */
[C---:B------:R-:W-:Y:S02]  /*7a40*/  FSETP.NAN.AND P3, PT, R32.reuse, R32, PT ;  /* 0x000000202000720b */ /* 0x040fe40003f68000 */
[CC--:B-1----:R-:W-:Y:S01]  /*7a50*/  FSETP.GT.AND P2, PT, R31.reuse, R4.reuse, PT ;  /* 0x000000041f00720b */ /* 0x0c2fe20003f44000 */
[----:B------:R-:W0:Y:S01]  /*7a60*/  SHFL.BFLY PT, R0, R33, 0x1, 0x1f ;  /* 0x0c201f0021007f89 */ /* 0x000e2200000e0000 */
[----:B------:R-:W-:Y:S02]  /*7a70*/  @!P1 FSEL R32, R32, R5, P3 ;  /* 0x0000000520209208 */ /* 0x000fe40001800000 */
[C---:B------:R-:W-:Y:S02]  /*7a80*/  FSETP.NAN.AND P3, PT, R31.reuse, R31, PT ;  /* 0x0000001f1f00720b */ /* 0x040fe40003f68000 */
[----:B---3--:R-:W-:Y:S01]  /*7a90*/  FSETP.GT.AND P1, PT, R26, R9, PT ;  /* 0x000000091a00720b */ /* 0x008fe20003f24000 */
[----:B------:R-:W1:Y:S06]  /*7aa0*/  SHFL.BFLY PT, R3, R32, 0x1, 0x1f ;  /* 0x0c201f0020037f89 */ /* 0x000e6c00000e0000 */
[----:B------:R-:W-:-:S02]  /*7ab0*/  @!P2 FSEL R31, R31, R4, P3 ;  /* 0x000000041f1fa208 */ /* 0x000fc40001800000 */
[C---:B------:R-:W-:Y:S02]  /*7ac0*/  FSETP.NAN.AND P2, PT, R26.reuse, R26, PT ;  /* 0x0000001a1a00720b */ /* 0x040fe40003f48000 */
[----:B------:R-:W-:Y:S01]  /*7ad0*/  FSETP.NAN.AND P3, PT, R33, R33, PT ;  /* 0x000000212100720b */ /* 0x000fe20003f68000 */
[----:B------:R-:W2:Y:S01]  /*7ae0*/  SHFL.BFLY PT, R4, R31, 0x1, 0x1f ;  /* 0x0c201f001f047f89 */ /* 0x000ea200000e0000 */
[----:B------:R-:W-:-:S03]  /*7af0*/  @!P1 FSEL R26, R26, R9, P2 ;  /* 0x000000091a1a9208 */ /* 0x000fc60001000000 */
[----:B------:R-:W-:Y:S01]  /*7b00*/  LDS R8, [RZ] ;  /* 0x00000000ff087984 */ /* 0x000fe20000000800 */
[----:B0-----:R-:W-:-:S03]  /*7b10*/  FSETP.GT.AND P2, PT, R33, R0, PT ;  /* 0x000000002100720b */ /* 0x001fc60003f44000 */
[----:B------:R-:W0:Y:S04]  /*7b20*/  LDS R9, [0x20] ;  /* 0x00002000ff097984 */ /* 0x000e280000000800 */
[----:B------:R-:W-:Y:S01]  /*7b30*/  LDS R10, [0x40] ;  /* 0x00004000ff0a7984 */ /* 0x000fe20000000800 */
[----:B-1----:R-:W-:-:S03]  /*7b40*/  FSETP.GT.AND P1, PT, R32, R3, PT ;  /* 0x000000032000720b */ /* 0x002fc60003f24000 */
[----:B------:R-:W-:Y:S04]  /*7b50*/  LDS R11, [0x60] ;  /* 0x00006000ff0b7984 */ /* 0x000fe80000000800 */
[----:B------:R-:W-:Y:S01]  /*7b60*/  BAR.SYNC.DEFER_BLOCKING 0x0 ;  /* 0x0000000000007b1d */ /* 0x000fe20000010000 */
[----:B------:R-:W-:Y:S02]  /*7b70*/  @!P2 SEL R33, R33, R0, P3 ;  /* 0x000000002121a207 */ /* 0x000fe40001800000 */
[C---:B------:R-:W-:Y:S02]  /*7b80*/  FSETP.NAN.AND P3, PT, R32.reuse, R32, PT ;  /* 0x000000202000720b */ /* 0x040fe40003f68000 */
[----:B--2---:R-:W-:Y:S01]  /*7b90*/  FSETP.GT.AND P2, PT, R31, R4, PT ;  /* 0x000000041f00720b */ /* 0x004fe20003f44000 */
[----:B------:R-:W1:Y:S01]  /*7ba0*/  SHFL.BFLY PT, R5, R26, 0x1, 0x1f ;  /* 0x0c201f001a057f89 */ /* 0x000e6200000e0000 */
[----:B------:R-:W-:-:S02]  /*7bb0*/  @!P1 SEL R32, R32, R3, P3 ;  /* 0x0000000320209207 */ /* 0x000fc40001800000 */
[----:B------:R-:W-:-:S09]  /*7bc0*/  FSETP.NAN.AND P3, PT, R31, R31, PT ;  /* 0x0000001f1f00720b */ /* 0x000fd20003f68000 */
[----:B------:R-:W-:Y:S02]  /*7bd0*/  @!P2 SEL R31, R31, R4, P3 ;  /* 0x000000041f1fa207 */ /* 0x000fe40001800000 */
[C---:B------:R-:W-:Y:S02]  /*7be0*/  FSETP.NAN.AND P2, PT, R26.reuse, R26, PT ;  /* 0x0000001a1a00720b */ /* 0x040fe40003f48000 */
[----:B0-----:R-:W-:Y:S02]  /*7bf0*/  FSETP.GE.AND P3, PT, R9, RZ, PT ;  /* 0x000000ff0900720b */ /* 0x001fe40003f66000 */
[CC--:B-1----:R-:W-:Y:S01]  /*7c00*/  FSETP.GT.AND P1, PT, R26.reuse, R5.reuse, PT ;  /* 0x000000051a00720b */ /* 0x0c2fe20003f24000 */
[----:B------:R0:W-:Y:S04]  /*7c10*/  STS.128 [RZ], R8 ;  /* 0x00000008ff007388 */ /* 0x0001e80000000c00 */
[----:B------:R-:W-:Y:S08]  /*7c20*/  BAR.SYNC.DEFER_BLOCKING 0x0 ;  /* 0x0000000000007b1d */ /* 0x000ff00000010000 */
[----:B------:R-:W-:-:S02]  /*7c30*/  @!P1 SEL R26, R26, R5, P2 ;  /* 0x000000051a1a9207 */ /* 0x000fc40001000000 */
[----:B0-----:R-:W-:-:S05]  /*7c40*/  FSEL R9, R9, RZ, !P3 ;  /* 0x000000ff09097208 */ /* 0x001fca0005800000 */
[----:B------:R-:W-:Y:S01]  /*7c50*/  FADD R9, RZ, -R9 ;  /* 0x80000009ff097221 */ /* 0x000fe20000000000 */
[----:B------:R-:W-:Y:S04]  /*7c60*/  LDS R0, [R24.X4] ;  /* 0x0000000018007984 */ /* 0x000fe80000004800 */
[----:B------:R-:W-:Y:S06]  /*7c70*/  BAR.SYNC.DEFER_BLOCKING 0x0 ;  /* 0x0000000000007b1d */ /* 0x000fec0000010000 */
[----:B------:R-:W-:Y:S04]  /*7c80*/  @!P5 STS [R7], R33 ;  /* 0x000000210700d388 */ /* 0x000fe80000000800 */
[----:B------:R-:W-:Y:S04]  /*7c90*/  @!P5 STS [R7+0x20], R32 ;  /* 0x000020200700d388 */ /* 0x000fe80000000800 */
[----:B------:R-:W-:Y:S04]  /*7ca0*/  @!P5 STS [R7+0x40], R31 ;  /* 0x0000401f0700d388 */ /* 0x000fe80000000800 */
[----:B------:R0:W-:Y:S04]  /*7cb0*/  @!P5 STS [R7+0x60], R26 ;  /* 0x0000601a0700d388 */ /* 0x0001e80000000800 */
[----:B------:R-:W-:Y:S01]  /*7cc0*/  BAR.SYNC.DEFER_BLOCKING 0x0 ;  /* 0x0000000000007b1d */ /* 0x000fe20000010000 */
[----:B0-----:R-:W-:-:S05]  /*7cd0*/  IMAD.MOV.U32 R26, RZ, RZ, -0x1 ;  /* 0xffffffffff1a7424 */ /* 0x001fca00078e00ff */
[----:B------:R-:W0:Y:S04]  /*7ce0*/  @!P6 LDS R6, [R29.X4] ;  /* 0x000000001d06e984 */ /* 0x000e280000004800 */
[----:B0-----:R-:W0:Y:S01]  /*7cf0*/  SHFL.BFLY PT, R3, R6, 0x4, 0x1f ;  /* 0x0c801f0006037f89 */ /* 0x001e2200000e0000 */
[C---:B------:R-:W-:Y:S02]  /*7d00*/  FSETP.NAN.AND P2, PT, R6.reuse, R6, PT ;  /* 0x000000060600720b */ /* 0x040fe40003f48000 */
[----:B0-----:R-:W-:-:S04]  /*7d10*/  FSETP.GT.AND P1, PT, R6, R3, PT ;  /* 0x000000030600720b */ /* 0x001fc80003f24000 */
[----:B------:R-:W-:-:S04]  /*7d20*/  FSEL R3, R6, R3, P1 ;  /* 0x0000000306037208 */ /* 0x000fc80000800000 */
[----:B------:R-:W-:-:S04]  /*7d30*/  FSEL R2, R6, R3, P2 ;  /* 0x0000000306027208 */ /* 0x000fc80001000000 */
[C---:B------:R-:W-:Y:S01]  /*7d40*/  FSETP.NAN.AND P2, PT, R2.reuse, R2, PT ;  /* 0x000000020200720b */ /* 0x040fe20003f48000 */
[----:B------:R-:W0:Y:S02]  /*7d50*/  SHFL.BFLY PT, R3, R2, 0x2, 0x1f ;  /* 0x0c401f0002037f89 */ /* 0x000e2400000e0000 */
[----:B0-----:R-:W-:-:S13]  /*7d60*/  FSETP.GT.AND P1, PT, R2, R3, PT ;  /* 0x000000030200720b */ /* 0x001fda0003f24000 */
[----:B------:R-:W-:-:S04]  /*7d70*/  @!P1 FSEL R2, R2, R3, P2 ;  /* 0x0000000302029208 */ /* 0x000fc80001000000 */
[C---:B------:R-:W-:Y:S01]  /*7d80*/  FSETP.NAN.AND P2, PT, R2.reuse, R2, PT ;  /* 0x000000020200720b */ /* 0x040fe20003f48000 */
[----:B------:R-:W0:Y:S02]  /*7d90*/  SHFL.BFLY PT, R3, R2, 0x1, 0x1f ;  /* 0x0c201f0002037f89 */ /* 0x000e2400000e0000 */
[----:B0-----:R-:W-:-:S13]  /*7da0*/  FSETP.GT.AND P1, PT, R2, R3, PT ;  /* 0x000000030200720b */ /* 0x001fda0003f24000 */
[----:B------:R-:W-:Y:S02]  /*7db0*/  @!P1 SEL R2, R2, R3, P2 ;  /* 0x0000000302029207 */ /* 0x000fe40001000000 */
[----:B------:R-:W-:Y:S02]  /*7dc0*/  FSETP.GE.AND P1, PT, R8, RZ, PT ;  /* 0x000000ff0800720b */ /* 0x000fe40003f26000 */
[----:B------:R-:W-:Y:S01]  /*7dd0*/  FSETP.GE.AND P2, PT, R10, RZ, PT ;  /* 0x000000ff0a00720b */ /* 0x000fe20003f46000 */
[----:B------:R-:W-:Y:S01]  /*7de0*/  @P4 STS [R29.X4], R2 ;  /* 0x000000021d004388 */ /* 0x000fe20000004800 */
[----:B------:R-:W-:-:S03]  /*7df0*/  FSEL R8, R8, RZ, !P1 ;  /* 0x000000ff08087208 */ /* 0x000fc60004800000 */
[----:B------:R-:W-:Y:S01]  /*7e00*/  BAR.SYNC.DEFER_BLOCKING 0x0 ;  /* 0x0000000000007b1d */ /* 0x000fe20000010000 */
[C---:B------:R-:W-:Y:S01]  /*7e10*/  FSETP.GE.AND P1, PT, R11.reuse, RZ, PT ;  /* 0x000000ff0b00720b */ /* 0x040fe20003f26000 */
[----:B------:R-:W-:Y:S01]  /*7e20*/  FADD R8, RZ, -R8 ;  /* 0x80000008ff087221 */ /* 0x000fe20000000000 */
[----:B------:R-:W-:Y:S02]  /*7e30*/  FSEL R10, R10, RZ, !P2 ;  /* 0x000000ff0a0a7208 */ /* 0x000fe40005000000 */
[----:B------:R-:W-:Y:S02]  /*7e40*/  FSEL R11, R11, RZ, !P1 ;  /* 0x000000ff0b0b7208 */ /* 0x000fe40004800000 */
[----:B------:R-:W-:Y:S01]  /*7e50*/  FSETP.NAN.AND P4, PT, R8, R8, PT ;  /* 0x000000080800720b */ /* 0x000fe20003f88000 */
[----:B------:R-:W-:Y:S01]  /*7e60*/  FADD R10, RZ, -R10 ;  /* 0x8000000aff0a7221 */ /* 0x000fe20000000000 */
[----:B------:R-:W-:Y:S01]  /*7e70*/  FSETP.NAN.AND P2, PT, R9, R9, PT ;  /* 0x000000090900720b */ /* 0x000fe20003f48000 */
[----:B------:R-:W-:-:S03]  /*7e80*/  FADD R11, RZ, -R11 ;  /* 0x8000000bff0b7221 */ /* 0x000fc60000000000 */
[----:B------:R-:W-:Y:S01]  /*7e90*/  FSETP.NAN.AND P3, PT, R10, R10, PT ;  /* 0x0000000a0a00720b */ /* 0x000fe20003f68000 */
[----:B------:R-:W0:Y:S04]  /*7ea0*/  LDS R4, [RZ] ;  /* 0x00000000ff047984 */ /* 0x000e280000000800 */
[----:B------:R-:W-:Y:S04]  /*7eb0*/  LDS R5, [0x20] ;  /* 0x00002000ff057984 */ /* 0x000fe80000000800 */
[----:B------:R-:W1:Y:S04]  /*7ec0*/  LDS R6, [0x40] ;  /* 0x00004000ff067984 */ /* 0x000e680000000800 */
[----:B------:R-:W2:Y:S04]  /*7ed0*/  LDS R7, [0x60] ;  /* 0x00006000ff077984 */ /* 0x000ea80000000800 */
[----:B------:R-:W-:Y:S01]  /*7ee0*/  BAR.SYNC.DEFER_BLOCKING 0x0 ;  /* 0x0000000000007b1d */ /* 0x000fe20000010000 */
[----:B0-----:R-:W-:-:S04]  /*7ef0*/  FSETP.GTU.AND P5, PT, R4, RZ, PT ;  /* 0x000000ff0400720b */ /* 0x001fc80003fac000 */
[----:B------:R-:W-:-:S04]  /*7f00*/  FSEL R3, R4, RZ, P5 ;  /* 0x000000ff04037208 */ /* 0x000fc80002800000 */
[-C--:B------:R-:W-:Y:S02]  /*7f10*/  FSETP.GT.AND P1, PT, R8, R3.reuse, PT ;  /* 0x000000030800720b */ /* 0x080fe40003f24000 */
[----:B-1----:R-:W-:Y:S02]  /*7f20*/  FSETP.GTU.AND P5, PT, R6, RZ, PT ;  /* 0x000000ff0600720b */ /* 0x002fe40003fac000 */
[----:B------:R-:W-:Y:S01]  /*7f30*/  @!P4 FSEL R8, R8, R3, P1 ;  /* 0x000000030808c208 */ /* 0x000fe20000800000 */
[----:B--2---:R0:W-:Y:S04]  /*7f40*/  STS.128 [RZ], R4 ;  /* 0x00000004ff007388 */ /* 0x0041e80000000c00 */
[----:B------:R-:W-:Y:S01]  /*7f50*/  BAR.SYNC.DEFER_BLOCKING 0x0 ;  /* 0x0000000000007b1d */ /* 0x000fe20000010000 */
[----:B------:R-:W-:Y:S01]  /*7f60*/  FSETP.GTU.AND P4, PT, R5, RZ, PT ;  /* 0x000000ff0500720b */ /* 0x000fe20003f8c000 */
[----:B------:R-:W-:Y:S01]  /*7f70*/  FMUL R8, R8, 0.0078740157186985015869 ;  /* 0x3c01020408087820 */ /* 0x000fe20000400000 */
[----:B------:R-:W-:-:S02]  /*7f80*/  FSETP.NAN.AND P1, PT, R11, R11, PT ;  /* 0x0000000b0b00720b */ /* 0x000fc40003f28000 */
[----:B------:R-:W-:Y:S02]  /*7f90*/  FSEL R12, R5, RZ, P4 ;  /* 0x000000ff050c7208 */ /* 0x000fe40002000000 */
[----:B------:R-:W-:Y:S02]  /*7fa0*/  FSETP.GTU.AND P6, PT, R7, RZ, PT ;  /* 0x000000ff0700720b */ /* 0x000fe40003fcc000 */
[----:B------:R-:W-:Y:S01]  /*7fb0*/  FSEL R3, R6, RZ, P5 ;  /* 0x000000ff06037208 */ /* 0x000fe20002800000 */
[----:B0-----:R-:W-:Y:S01]  /*7fc0*/  IMAD.MOV.U32 R4, RZ, RZ, 0x3e800000 ;  /* 0x3e800000ff047424 */ /* 0x001fe200078e00ff */
[----:B------:R-:W-:Y:S01]  /*7fd0*/  FSETP.GT.AND P4, PT, R9, R12, PT ;  /* 0x0000000c0900720b */ /* 0x000fe20003f84000 */
[----:B------:R-:W0:Y:S01]  /*7fe0*/  S2R R6, SR_TID.X ;  /* 0x0000000000067919 */ /* 0x000e220000002100 */
[----:B------:R-:W-:Y:S02]  /*7ff0*/  FSEL R2, R7, RZ, P6 ;  /* 0x000000ff07027208 */ /* 0x000fe40003000000 */
[----:B------:R-:W-:-:S02]  /*8000*/  FSETP.GT.AND P5, PT, R10, R3, PT ;  /* 0x000000030a00720b */ /* 0x000fc40003fa4000 */
[----:B------:R-:W-:Y:S02]  /*8010*/  @!P2 FSEL R9, R9, R12, P4 ;  /* 0x0000000c0909a208 */ /* 0x000fe40002000000 */
[----:B------:R-:W-:Y:S02]  /*8020*/  @!P3 FSEL R10, R10, R3, P5 ;  /* 0x000000030a0ab208 */ /* 0x000fe40002800000 */
[-C--:B------:R-:W-:Y:S01]  /*8030*/  FSETP.GT.AND P2, PT, R11, R2.reuse, PT ;  /* 0x000000020b00720b */ /* 0x080fe20003f44000 */
[----:B------:R-:W-:Y:S01]  /*8040*/  FMUL R9, R9, 0.0078740157186985015869 ;  /* 0x3c01020409097820 */ /* 0x000fe20000400000 */
[----:B------:R-:W-:Y:S01]  /*8050*/  FSETP.GT.AND P4, PT, R8, 9.9999997473787516356e-06, PT ;  /* 0x3727c5ac0800780b */ /* 0x000fe20003f84000 */
[----:B------:R-:W-:Y:S01]  /*8060*/  FMUL R10, R10, 0.0078740157186985015869 ;  /* 0x3c0102040a0a7820 */ /* 0x000fe20000400000 */
[----:B------:R-:W-:Y:S01]  /*8070*/  @!P1 FSEL R11, R11, R2, P2 ;  /* 0x000000020b0b9208 */ /* 0x000fe20001000000 */
[----:B------:R-:W1:Y:S01]  /*8080*/  LDS R3, [R24.X4] ;  /* 0x0000000018037984 */ /* 0x000e620000004800 */
[----:B------:R-:W-:-:S02]  /*8090*/  FSETP.GT.AND P3, PT, R9, 9.9999997473787516356e-06, PT ;  /* 0x3727c5ac0900780b */ /* 0x000fc40003f64000 */
[----:B------:R-:W-:Y:S01]  /*80a0*/  FSETP.NAN.AND P2, PT, R8, R8, PT ;  /* 0x000000080800720b */ /* 0x000fe20003f48000 */
[----:B------:R-:W-:Y:S01]  /*80b0*/  FMUL R11, R11, 0.0078740157186985015869 ;  /* 0x3c0102040b0b7820 */ /* 0x000fe20000400000 */
[C---:B------:R-:W-:Y:S02]  /*80c0*/  FSETP.GT.AND P1, PT, R10.reuse, 9.9999997473787516356e-06, PT ;  /* 0x3727c5ac0a00780b */ /* 0x040fe40003f24000 */
[----:B------:R-:W-:-:S03]  /*80d0*/  FSETP.NAN.AND P6, PT, R10, R10, PT ;  /* 0x0000000a0a00720b */ /* 0x000fc60003fc8000 */
[----:B------:R-:W-:Y:S02]  /*80e0*/  @!P4 FSEL R8, R8, 9.9999997473787516356e-06, P2 ;  /* 0x3727c5ac0808c808 */ /* 0x000fe40001000000 */
[----:B------:R-:W-:Y:S02]  /*80f0*/  FSETP.GT.AND P2, PT, R11, 9.9999997473787516356e-06, PT ;  /* 0x3727c5ac0b00780b */ /* 0x000fe40003f44000 */
[C---:B------:R-:W-:Y:S02]  /*8100*/  FSETP.NAN.AND P4, PT, R9.reuse, R9, PT ;  /* 0x000000090900720b */ /* 0x040fe40003f88000 */
[----:B------:R-:W-:Y:S02]  /*8110*/  FSETP.GT.AND P5, PT, |R8|, 8.50705917302346158658e+37, PT ;  /* 0x7e8000000800780b */ /* 0x000fe40003fa4200 */
[----:B------:R-:W-:Y:S02]  /*8120*/  @!P3 FSEL R9, R9, 9.9999997473787516356e-06, P4 ;  /* 0x3727c5ac0909b808 */ /* 0x000fe40002000000 */
[----:B------:R-:W-:-:S02]  /*8130*/  FSETP.NAN.AND P4, PT, R11, R11, PT ;  /* 0x0000000b0b00720b */ /* 0x000fc40003f88000 */
[----:B------:R-:W-:Y:S02]  /*8140*/  @!P1 FSEL R10, R10, 9.9999997473787516356e-06, P6 ;  /* 0x3727c5ac0a0a9808 */ /* 0x000fe40003000000 */
[----:B------:R-:W-:Y:S02]  /*8150*/  FSETP.GT.AND P1, PT, |R9|, 8.50705917302346158658e+37, PT ;  /* 0x7e8000000900780b */ /* 0x000fe40003f24200 */
[----:B------:R-:W-:Y:S02]  /*8160*/  @!P2 FSEL R11, R11, 9.9999997473787516356e-06, P4 ;  /* 0x3727c5ac0b0ba808 */ /* 0x000fe40002000000 */
[----:B------:R-:W-:Y:S02]  /*8170*/  FSETP.GEU.AND P2, PT, |R9|, 1.175494350822287508e-38, PT ;  /* 0x008000000900780b */ /* 0x000fe40003f4e200 */
[C---:B------:R-:W-:Y:S01]  /*8180*/  FSETP.GEU.AND P3, PT, |R8|.reuse, 1.175494350822287508e-38, PT ;  /* 0x008000000800780b */ /* 0x040fe20003f6e200 */
[----:B------:R-:W-:Y:S01]  /*8190*/  @P5 FMUL R8, R8, 0.25 ;  /* 0x3e80000008085820 */ /* 0x000fe20000400000 */
[----:B------:R-:W-:-:S02]  /*81a0*/  FSEL R5, R4, 1, P5 ;  /* 0x3f80000004057808 */ /* 0x000fc40002800000 */
[----:B------:R-:W-:Y:S02]  /*81b0*/  FSETP.GT.AND P6, PT, |R10|, 8.50705917302346158658e+37, PT ;  /* 0x7e8000000a00780b */ /* 0x000fe40003fc4200 */
[----:B------:R-:W-:Y:S01]  /*81c0*/  FSETP.GT.AND P5, PT, |R11|, 8.50705917302346158658e+37, PT ;  /* 0x7e8000000b00780b */ /* 0x000fe20003fa4200 */
[----:B------:R-:W-:Y:S01]  /*81d0*/  @P1 FMUL R9, R9, 0.25 ;  /* 0x3e80000009091820 */ /* 0x000fe20000400000 */
[----:B------:R-:W-:Y:S02]  /*81e0*/  FSEL R2, R4, 1, P1 ;  /* 0x3f80000004027808 */ /* 0x000fe40000800000 */
[----:B------:R-:W-:Y:S01]  /*81f0*/  LOP3.LUT P1, RZ, R29, 0xfc, RZ, 0xc0, !PT ;  /* 0x000000fc1dff7812 */ /* 0x000fe2000782c0ff */
[----:B------:R-:W-:Y:S01]  /*8200*/  @!P2 FMUL R9, R9, 16777216 ;  /* 0x4b8000000909a820 */ /* 0x000fe20000400000 */
[----:B------:R-:W-:Y:S01]  /*8210*/  FSETP.GEU.AND P4, PT, |R10|, 1.175494350822287508e-38, PT ;  /* 0x008000000a00780b */ /* 0x000fe20003f8e200 */
[----:B------:R-:W-:Y:S01]  /*8220*/  @!P3 FMUL R8, R8, 16777216 ;  /* 0x4b8000000808b820 */ /* 0x000fe20000400000 */
[----:B------:R-:W-:Y:S01]  /*8230*/  @!P3 FMUL R5, R5, 16777216 ;  /* 0x4b8000000505b820 */ /* 0x000fe20000400000 */
[----:B------:R-:W-:Y:S01]  /*8240*/  FSETP.GEU.AND P3, PT, |R11|, 1.175494350822287508e-38, PT ;  /* 0x008000000b00780b */ /* 0x000fe20003f6e200 */
[----:B------:R-:W-:Y:S01]  /*8250*/  @!P2 FMUL R2, R2, 16777216 ;  /* 0x4b8000000202a820 */ /* 0x000fe20000400000 */
[----:B------:R-:W2:Y:S01]  /*8260*/  MUFU.RCP R9, R9 ;  /* 0x0000000900097308 */ /* 0x000ea20000001000 */
[----:B------:R-:W-:Y:S01]  /*8270*/  ISETP.LT.AND P1, PT, R30, 0xe10, !P1 ;  /* 0x00000e101e00780c */ /* 0x000fe20004f21270 */
[----:B------:R-:W-:Y:S01]  /*8280*/  @P6 FMUL R10, R10, 0.25 ;  /* 0x3e8000000a0a6820 */ /* 0x000fe20000400000 */
[----:B-1----:R-:W-:Y:S01]  /*8290*/  F2FP.BF16.PACK_AB R0, R3, R0 ;  /* 0x000000000300723e */ /* 0x002fe200000010ff */
[----:B------:R-:W-:-:S03]  /*82a0*/  @P5 FMUL R11, R11, 0.25 ;  /* 0x3e8000000b0b5820 */ /* 0x000fc60000400000 */
[C---:B------:R-:W-:Y:S01]  /*82b0*/  PRMT R7, R0.reuse, 0x7610, R7 ;  /* 0x0000761000077816 */ /* 0x040fe20000000007 */
[----:B------:R-:W1:Y:S01]  /*82c0*/  MUFU.RCP R8, R8 ;  /* 0x0000000800087308 */ /* 0x000e620000001000 */
[----:B------:R-:W-:Y:S01]  /*82d0*/  PRMT R15, R0, 0x7632, R15 ;  /* 0x00007632000f7816 */ /* 0x000fe2000000000f */
[----:B------:R-:W-:Y:S01]  /*82e0*/  @!P4 FMUL R10, R10, 16777216 ;  /* 0x4b8000000a0ac820 */ /* 0x000fe20000400000 */
[----:B------:R-:W-:Y:S01]  /*82f0*/  @!P3 FMUL R11, R11, 16777216 ;  /* 0x4b8000000b0bb820 */ /* 0x000fe20000400000 */
[----:B0-----:R-:W-:Y:S01]  /*8300*/  SHF.R.U32.HI R0, RZ, 0x6, R6 ;  /* 0x00000006ff007819 */ /* 0x001fe20000011606 */
[----:B--2---:R-:W-:Y:S01]  /*8310*/  FMUL R9, R9, R2 ;  /* 0x0000000209097220 */ /* 0x004fe20000400000 */
[-C--:B------:R-:W-:Y:S02]  /*8320*/  IMAD.WIDE R2, R30, R35.reuse, c[0x0][0x1b0] ;  /* 0x00006c001e027625 */ /* 0x080fe400078e0223 */
[----:B------:R-:W0:Y:S01]  /*8330*/  MUFU.RCP R10, R10 ;  /* 0x0000000a000a7308 */ /* 0x000e220000001000 */
[----:B------:R-:W-:Y:S01]  /*8340*/  SGXT.U32 R0, R0, 0x2 ;  /* 0x000000020000781a */ /* 0x000fe20000000000 */
[----:B------:R-:W-:Y:S01]  /*8350*/  IMAD.WIDE R30, R30, R35, c[0x0][0x1b8] ;  /* 0x00006e001e1e7625 */ /* 0x000fe200078e0223 */
[----:B------:R2:W-:Y:S01]  /*8360*/  @P1 STG.E.U16 [R2.64], R7 ;  /* 0x0000000702001986 */ /* 0x0005e2000c101504 */
[----:B-1----:R-:W-:Y:S01]  /*8370*/  FMUL R8, R8, R5 ;  /* 0x0000000508087220 */ /* 0x002fe20000400000 */
[----:B------:R-:W-:-:S02]  /*8380*/  FSEL R5, R4, 1, P6 ;  /* 0x3f80000004057808 */ /* 0x000fc40003000000 */
[----:B------:R2:W-:Y:S01]  /*8390*/  @P1 STG.E.U16 [R30.64], R15 ;  /* 0x0000000f1e001986 */ /* 0x0005e2000c101504 */
[----:B------:R-:W1:Y:S01]  /*83a0*/  MUFU.RCP R11, R11 ;  /* 0x0000000b000b7308 */ /* 0x000e620000001000 */
[----:B------:R-:W-:Y:S02]  /*83b0*/  FSEL R4, R4, 1, P5 ;  /* 0x3f80000004047808 */ /* 0x000fe40002800000 */
[----:B------:R-:W-:Y:S01]  /*83c0*/  BAR.SYNC.DEFER_BLOCKING 0x0 ;  /* 0x0000000000007b1d */ /* 0x000fe20000010000 */
[----:B------:R-:W-:Y:S02]  /*83d0*/  @!P4 FMUL R5, R5, 16777216 ;  /* 0x4b8000000505c820 */ /* 0x000fe40000400000 */
[----:B------:R-:W-:Y:S02]  /*83e0*/  @!P3 FMUL R4, R4, 16777216 ;  /* 0x4b8000000404b820 */ /* 0x000fe40000400000 */
[----:B0-----:R-:W-:Y:S02]  /*83f0*/  FMUL R10, R10, R5 ;  /* 0x000000050a0a7220 */ /* 0x001fe40000400000 */
[----:B-1----:R-:W-:Y:S01]  /*8400*/  FMUL R11, R11, R4 ;  /* 0x000000040b0b7220 */ /* 0x002fe20000400000 */
[----:B------:R2:W-:Y:S04]  /*8410*/  STS [RZ], R8 ;  /* 0x00000008ff007388 */ /* 0x0005e80000000800 */
[----:B------:R2:W-:Y:S04]  /*8420*/  STS [0x8], R9 ;  /* 0x00000809ff007388 */ /* 0x0005e80000000800 */
[----:B------:R2:W-:Y:S04]  /*8430*/  STS [0x10], R10 ;  /* 0x0000100aff007388 */ /* 0x0005e80000000800 */
[----:B------:R2:W-:Y:S04]  /*8440*/  STS [0x18], R11 ;  /* 0x0000180bff007388 */ /* 0x0005e80000000800 */
[----:B------:R-:W-:Y:S06]  /*8450*/  BAR.SYNC.DEFER_BLOCKING 0x0 ;  /* 0x0000000000007b1d */ /* 0x000fec0000010000 */
[----:B--2---:R-:W0:Y:S02]  /*8460*/  LDS R0, [R0.X8] ;  /* 0x0000000000007984 */ /* 0x004e240000008800 */
.L_x_5:
[----:B------:R-:W-:Y:S01]  /*8470*/  IMAD.IADD R4, R28, 0x1, R27 ;  /* 0x000000011c047824 */ /* 0x000fe200078e021b */
[----:B0-----:R-:W-:Y:S01]  /*8480*/  CS2R R8, SRZ ;  /* 0x0000000000087805 */ /* 0x001fe2000001ff00 */
[----:B------:R-:W-:Y:S01]  /*8490*/  IMAD.MOV.U32 R5, RZ, RZ, 0x2 ;  /* 0x00000002ff057424 */ /* 0x000fe200078e00ff */
[----:B------:R-:W-:-:S02]  /*84a0*/  CS2R R10, SRZ ;  /* 0x00000000000a7805 */ /* 0x000fc4000001ff00 */
[----:B------:R-:W-:-:S05]  /*84b0*/  IADD3 R29, R4, 0x400, RZ ;  /* 0x00000400041d7810 */ /* 0x000fca0007ffe0ff */
[----:B------:R-:W-:Y:S01]  /*84c0*/  IMAD.WIDE R2, R29, R5, c[0x0][0x1a8] ;  /* 0x00006a001d027625 */ /* 0x000fe200078e0205 */
[----:B------:R-:W-:-:S04]  /*84d0*/  IADD3 R4, R4, 0x408, RZ ;  /* 0x0000040804047810 */ /* 0x000fc80007ffe0ff */
[----:B------:R-:W2:Y:S01]  /*84e0*/  @!P0 LDG.E.EF.128 R8, [R2.64] ;  /* 0x0000000402088981 */ /* 0x000ea2000c0e1d00 */
[----:B------:R-:W-:Y:S01]  /*84f0*/  CS2R R12, SRZ ;  /* 0x00000000000c7805 */ /* 0x000fe2000001ff00 */
[----:B------:R-:W-:Y:S01]  /*8500*/  CS2R R14, SRZ ;  /* 0x00000000000e7805 */ /* 0x000fe2000001ff00 */
[----:B------:R-:W-:-:S05]  /*8510*/  IMAD.WIDE R4, R4, R5, c[0x0][0x1a8] ;  /* 0x00006a0004047625 */ /* 0x000fca00078e0205 */
[----:B------:R1:W3:Y:S01]  /*8520*/  @!P0 LDG.E.EF.128 R12, [R4.64] ;  /* 0x00000004040c8981 */ /* 0x0002e2000c0e1d00 */
[C---:B--2---:R-:W-:Y:S01]  /*8530*/  IMAD.U32 R7, R8.reuse, 0x10000, RZ ;  /* 0x0001000008077824 */ /* 0x044fe200078e00ff */
[----:B------:R-:W-:Y:S01]  /*8540*/  PRMT R8, R8, 0x7632, R8 ;  /* 0x0000763208087816 */ /* 0x000fe20000000008 */
[C---:B------:R-:W-:Y:S01]  /*8550*/  IMAD.U32 R3, R10.reuse, 0x10000, RZ ;  /* 0x000100000a037824 */ /* 0x040fe200078e00ff */
[----:B------:R-:W-:Y:S01]  /*8560*/  PRMT R10, R10, 0x7632, R10 ;  /* 0x000076320a0a7816 */ /* 0x000fe2000000000a */
[C---:B0-----:R-:W-:Y:S01]  /*8570*/  FMUL R6, R0.reuse, R7 ;  /* 0x0000000700067220 */ /* 0x041fe20000400000 */
[----:B------:R-:W-:Y:S01]  /*8580*/  IMAD.U32 R7, R9, 0x10000, RZ ;  /* 0x0001000009077824 */ /* 0x000fe200078e00ff */
[C---:B------:R-:W-:Y:S01]  /*8590*/  FMUL R2, R0.reuse, R3 ;  /* 0x0000000300027220 */ /* 0x040fe20000400000 */
[----:B------:R-:W-:Y:S01]  /*85a0*/  IMAD.U32 R3, R11, 0x10000, RZ ;  /* 0x000100000b037824 */ /* 0x000fe200078e00ff */
[----:B------:R0:W2:Y:S01]  /*85b0*/  FRND R17, R6 ;  /* 0x0000000600117307 */ /* 0x0000a20000201000 */
[C---:B------:R-:W-:Y:S01]  /*85c0*/  FMUL R7, R0.reuse, R7 ;  /* 0x0000000700077220 */ /* 0x040fe20000400000 */
[----:B------:R-:W-:Y:S01]  /*85d0*/  PRMT R9, R9, 0x7632, R9 ;  /* 0x0000763209097816 */ /* 0x000fe20000000009 */
[----:B-1----:R-:W-:Y:S01]  /*85e0*/  FMUL R4, R0, R3 ;  /* 0x0000000300047220 */ /* 0x002fe20000400000 */
[----:B---3--:R-:W-:Y:S01]  /*85f0*/  IMAD.U32 R3, R13, 0x10000, RZ ;  /* 0x000100000d037824 */ /* 0x008fe200078e00ff */
[----:B------:R-:W-:Y:S01]  /*8600*/  PRMT R11, R11, 0x7632, R11 ;  /* 0x000076320b0b7816 */ /* 0x000fe2000000000b */
[C---:B------:R-:W-:Y:S01]  /*8610*/  IMAD.U32 R5, R12.reuse, 0x10000, RZ ;  /* 0x000100000c057824 */ /* 0x040fe200078e00ff */
[----:B------:R-:W-:Y:S01]  /*8620*/  PRMT R12, R12, 0x7632, R12 ;  /* 0x000076320c0c7816 */ /* 0x000fe2000000000c */
[----:B------:R1:W3:Y:S01]  /*8630*/  FRND R18, R7 ;  /* 0x0000000700127307 */ /* 0x0002e20000201000 */
[C---:B0-----:R-:W-:Y:S01]  /*8640*/  FMUL R6, R0.reuse, R3 ;  /* 0x0000000300067220 */ /* 0x041fe20000400000 */
[----:B------:R-:W-:Y:S01]  /*8650*/  IMAD.U32 R3, R15, 0x10000, RZ ;  /* 0x000100000f037824 */ /* 0x000fe200078e00ff */
[C---:B------:R-:W-:Y:S01]  /*8660*/  FMUL R16, R0.reuse, R5 ;  /* 0x0000000500107220 */ /* 0x040fe20000400000 */
[----:B------:R-:W-:Y:S01]  /*8670*/  IMAD.U32 R9, R9, 0x10000, RZ ;  /* 0x0001000009097824 */ /* 0x000fe200078e00ff */
[----:B------:R-:W-:Y:S01]  /*8680*/  PRMT R13, R13, 0x7632, R13 ;  /* 0x000076320d0d7816 */ /* 0x000fe2000000000d */
[----:B------:R-:W-:Y:S01]  /*8690*/  IMAD.U32 R11, R11, 0x10000, RZ ;  /* 0x000100000b0b7824 */ /* 0x000fe200078e00ff */
[----:B------:R-:W-:Y:S01]  /*86a0*/  PRMT R15, R15, 0x7632, R15 ;  /* 0x000076320f0f7816 */ /* 0x000fe2000000000f */
[----:B------:R0:W4:Y:S01]  /*86b0*/  FRND R19, R2 ;  /* 0x0000000200137307 */ /* 0x0001220000201000 */
[----:B-1----:R-:W-:Y:S01]  /*86c0*/  FMUL R7, R0, R3 ;  /* 0x0000000300077220 */ /* 0x002fe20000400000 */
[----:B------:R-:W-:Y:S01]  /*86d0*/  IMAD.U32 R3, R8, 0x10000, RZ ;  /* 0x0001000008037824 */ /* 0x000fe200078e00ff */
[C---:B--2---:R-:W-:Y:S01]  /*86e0*/  FSETP.GT.AND P2, PT, R17.reuse, -127, PT ;  /* 0xc2fe00001100780b */ /* 0x044fe20003f44000 */
[C---:B------:R-:W-:Y:S01]  /*86f0*/  FMUL R9, R0.reuse, R9 ;  /* 0x0000000900097220 */ /* 0x040fe20000400000 */
[----:B------:R-:W-:Y:S01]  /*8700*/  FSETP.NAN.AND P3, PT, R17, R17, PT ;  /* 0x000000111100720b */ /* 0x000fe20003f68000 */
[----:B------:R-:W-:Y:S01]  /*8710*/  FMUL R11, R0, R11 ;  /* 0x0000000b000b7220 */ /* 0x000fe20000400000 */
[----:B------:R-:W-:Y:S01]  /*8720*/  IMAD.U32 R5, R14, 0x10000, RZ ;  /* 0x000100000e057824 */ /* 0x000fe200078e00ff */
[----:B------:R1:W2:Y:S01]  /*8730*/  FRND R20, R4 ;  /* 0x0000000400147307 */ /* 0x0002a20000201000 */
[----:B0-----:R-:W-:Y:S01]  /*8740*/  FMUL R2, R0, R3 ;  /* 0x0000000300027220 */ /* 0x001fe20000400000 */
[----:B---3--:R-:W-:Y:S01]  /*8750*/  FSETP.GT.AND P4, PT, R18, -127, PT ;  /* 0xc2fe00001200780b */ /* 0x008fe20003f84000 */
[----:B------:R-:W-:Y:S01]  /*8760*/  IMAD.U32 R3, R10, 0x10000, RZ ;  /* 0x000100000a037824 */ /* 0x000fe200078e00ff */
[----:B------:R-:W-:Y:S01]  /*8770*/  FMUL R5, R0, R5 ;  /* 0x0000000500057220 */ /* 0x000fe20000400000 */
[----:B------:R-:W-:Y:S01]  /*8780*/  PRMT R14, R14, 0x7632, R14 ;  /* 0x000076320e0e7816 */ /* 0x000fe2000000000e */
[----:B------:R-:W-:-:S02]  /*8790*/  IMAD.U32 R13, R13, 0x10000, RZ ;  /* 0x000100000d0d7824 */ /* 0x000fc400078e00ff */
[----:B------:R-:W-:Y:S01]  /*87a0*/  FRND R21, R6 ;  /* 0x0000000600157307 */ /* 0x000fe20000201000 */
[----:B----4-:R-:W-:Y:S01]  /*87b0*/  FSETP.GT.AND P1, PT, R19, -127, PT ;  /* 0xc2fe00001300780b */ /* 0x010fe20003f24000 */
[----:B-1----:R-:W-:Y:S01]  /*87c0*/  FMUL R4, R0, R3 ;  /* 0x0000000300047220 */ /* 0x002fe20000400000 */
[----:B------:R-:W-:Y:S01]  /*87d0*/  @!P2 FSEL R17, R17, -127, P3 ;  /* 0xc2fe00001111a808 */ /* 0x000fe20001800000 */
[----:B------:R-:W-:Y:S01]  /*87e0*/  IMAD.U32 R3, R12, 0x10000, RZ ;  /* 0x000100000c037824 */ /* 0x000fe200078e00ff */
[----:B------:R-:W-:Y:S01]  /*87f0*/  FSETP.NAN.AND P2, PT, R18, R18, PT ;  /* 0x000000121200720b */ /* 0x000fe20003f48000 */
[----:B------:R-:W-:Y:S01]  /*8800*/  FMUL R13, R0, R13 ;  /* 0x0000000d000d7220 */ /* 0x000fe20000400000 */
[----:B------:R-:W-:Y:S01]  /*8810*/  IMAD.U32 R15, R15, 0x10000, RZ ;  /* 0x000100000f0f7824 */ /* 0x000fe200078e00ff */
[----:B------:R0:W1:Y:S01]  /*8820*/  FRND R6, R2 ;  /* 0x0000000200067307 */ /* 0x0000620000201000 */
[----:B--2---:R-:W-:Y:S02]  /*8830*/  FSETP.GT.AND P3, PT, R20, -127, PT ;  /* 0xc2fe00001400780b */ /* 0x004fe40003f64000 */
[----:B------:R-:W-:Y:S01]  /*8840*/  @!P4 FSEL R18, R18, -127, P2 ;  /* 0xc2fe00001212c808 */ /* 0x000fe20001000000 */
[----:B------:R-:W-:Y:S01]  /*8850*/  FMUL R15, R0, R15 ;  /* 0x0000000f000f7220 */ /* 0x000fe20000400000 */
[----:B------:R-:W-:-:S02]  /*8860*/  FSETP.NAN.AND P2, PT, R19, R19, PT ;  /* 0x000000131300720b */ /* 0x000fc40003f48000 */
[----:B------:R-:W-:Y:S01]  /*8870*/  FSETP.GEU.AND P4, PT, R17, 127, PT ;  /* 0x42fe00001100780b */ /* 0x000fe20003f8e000 */
[----:B------:R-:W2:Y:S01]  /*8880*/  FRND R9, R9 ;  /* 0x0000000900097307 */ /* 0x000ea20000201000 */
[----:B------:R-:W-:Y:S01]  /*8890*/  @!P1 FSEL R19, R19, -127, P2 ;  /* 0xc2fe000013139808 */ /* 0x000fe20001000000 */
[----:B0-----:R-:W-:Y:S01]  /*88a0*/  FMUL R2, R0, R3 ;  /* 0x0000000300027220 */ /* 0x001fe20000400000 */
[----:B------:R-:W-:Y:S01]  /*88b0*/  FSETP.NAN.AND P1, PT, R20, R20, PT ;  /* 0x000000141400720b */ /* 0x000fe20003f28000 */
[----:B------:R-:W-:-:S03]  /*88c0*/  IMAD.U32 R3, R14, 0x10000, RZ ;  /* 0x000100000e037824 */ /* 0x000fc600078e00ff */
[----:B------:R-:W-:Y:S01]  /*88d0*/  @!P3 FSEL R20, R20, -127, P1 ;  /* 0xc2fe00001414b808 */ /* 0x000fe20000800000 */
[----:B------:R-:W0:Y:S01]  /*88e0*/  FRND R16, R16 ;  /* 0x0000001000107307 */ /* 0x000e220000201000 */
[----:B-1----:R-:W-:Y:S01]  /*88f0*/  FSETP.GT.AND P5, PT, R6, -127, PT ;  /* 0xc2fe00000600780b */ /* 0x002fe20003fa4000 */
[----:B------:R-:W-:Y:S01]  /*8900*/  FMUL R3, R0, R3 ;  /* 0x0000000300037220 */ /* 0x000fe20000400000 */
[----:B------:R-:W-:Y:S02]  /*8910*/  FSETP.NAN.AND P1, PT, R6, R6, PT ;  /* 0x000000060600720b */ /* 0x000fe40003f28000 */
[----:B--2---:R-:W-:-:S03]  /*8920*/  FSETP.GT.AND P2, PT, R9, -127, PT ;  /* 0xc2fe00000900780b */ /* 0x004fc60003f44000 */
[----:B------:R-:W1:Y:S01]  /*8930*/  F2I.S16.TRUNC.NTZ R10, R17 ;  /* 0x00000011000a7305 */ /* 0x000e62000020e900 */
[----:B------:R-:W-:-:S05]  /*8940*/  FSETP.NAN.AND P3, PT, R9, R9, PT ;  /* 0x000000090900720b */ /* 0x000fca0003f68000 */
[----:B------:R-:W-:Y:S02]  /*8950*/  @!P5 FSEL R6, R6, -127, P1 ;  /* 0xc2fe00000606d808 */ /* 0x000fe40000800000 */
[C---:B0-----:R-:W-:Y:S01]  /*8960*/  FSETP.GT.AND P1, PT, R16.reuse, -127, PT ;  /* 0xc2fe00001000780b */ /* 0x041fe20003f24000 */
[----:B------:R-:W0:Y:S01]  /*8970*/  FRND R4, R4 ;  /* 0x0000000400047307 */ /* 0x000e220000201000 */
[----:B------:R-:W-:Y:S02]  /*8980*/  FSETP.NAN.AND P5, PT, R17, R17, PT ;  /* 0x000000111100720b */ /* 0x000fe40003fa8000 */
[----:B------:R-:W-:Y:S02]  /*8990*/  FSETP.NAN.AND P6, PT, R16, R16, PT ;  /* 0x000000101000720b */ /* 0x000fe40003fc8000 */
[----:B------:R-:W-:Y:S02]  /*89a0*/  @!P2 FSEL R9, R9, -127, P3 ;  /* 0xc2fe00000909a808 */ /* 0x000fe40001800000 */
[----:B------:R-:W-:Y:S01]  /*89b0*/  FSETP.GT.AND P3, PT, R21, -127, PT ;  /* 0xc2fe00001500780b */ /* 0x000fe20003f64000 */
[----:B------:R-:W2:Y:S01]  /*89c0*/  F2I.S16.TRUNC.NTZ R12, R18 ;  /* 0x00000012000c7305 */ /* 0x000ea2000020e900 */
[----:B------:R-:W-:-:S02]  /*89d0*/  FSETP.GEU.AND P2, PT, R18, 127, PT ;  /* 0x42fe00001200780b */ /* 0x000fc40003f4e000 */
[----:B-1----:R-:W-:Y:S02]  /*89e0*/  LOP3.LUT R23, R10, 0xffff, RZ, 0xc0, !PT ;  /* 0x0000ffff0a177812 */ /* 0x002fe400078ec0ff */
[----:B------:R-:W-:Y:S02]  /*89f0*/  @!P1 FSEL R16, R16, -127, P6 ;  /* 0xc2fe000010109808 */ /* 0x000fe40003000000 */
[----:B------:R-:W-:Y:S01]  /*8a00*/  @P4 SEL R23, R23, 0x7f, P5 ;  /* 0x0000007f17174807 */ /* 0x000fe20002800000 */
[----:B------:R-:W1:Y:S01]  /*8a10*/  FRND R11, R11 ;  /* 0x0000000b000b7307 */ /* 0x000e620000201000 */
[----:B0-----:R-:W-:Y:S02]  /*8a20*/  FSETP.GT.AND P5, PT, R4, -127, PT ;  /* 0xc2fe00000400780b */ /* 0x001fe40003fa4000 */
[----:B------:R-:W-:Y:S02]  /*8a30*/  FSETP.GEU.AND P1, PT, R6, 127, PT ;  /* 0x42fe00000600780b */ /* 0x000fe40003f2e000 */
[----:B------:R-:W-:-:S02]  /*8a40*/  FSETP.NAN.AND P6, PT, R21, R21, PT ;  /* 0x000000151500720b */ /* 0x000fc40003fc8000 */
[----:B------:R-:W-:Y:S01]  /*8a50*/  FSETP.NAN.AND P4, PT, R18, R18, PT ;  /* 0x000000121200720b */ /* 0x000fe20003f88000 */
[----:B------:R-:W0:Y:S01]  /*8a60*/  F2I.S16.TRUNC.NTZ R8, R6 ;  /* 0x0000000600087305 */ /* 0x000e22000020e900 */
[----:B--2---:R-:W-:Y:S02]  /*8a70*/  LOP3.LUT R17, R12, 0xffff, RZ, 0xc0, !PT ;  /* 0x0000ffff0c117812 */ /* 0x004fe400078ec0ff */
[----:B------:R-:W-:Y:S02]  /*8a80*/  @!P3 FSEL R21, R21, -127, P6 ;  /* 0xc2fe00001515b808 */ /* 0x000fe40003000000 */
[----:B------:R-:W-:Y:S02]  /*8a90*/  FSETP.GEU.AND P3, PT, R9, 127, PT ;  /* 0x42fe00000900780b */ /* 0x000fe40003f6e000 */
[----:B------:R-:W-:Y:S01]  /*8aa0*/  @P2 SEL R17, R17, 0x7f, P4 ;  /* 0x0000007f11112807 */ /* 0x000fe20002000000 */
[----:B------:R-:W2:Y:S01]  /*8ab0*/  FRND R2, R2 ;  /* 0x0000000200027307 */ /* 0x000ea20000201000 */
[----:B-1----:R-:W-:-:S02]  /*8ac0*/  FSETP.GT.AND P4, PT, R11, -127, PT ;  /* 0xc2fe00000b00780b */ /* 0x002fc40003f84000 */
[----:B------:R-:W-:Y:S02]  /*8ad0*/  FSETP.NAN.AND P2, PT, R6, R6, PT ;  /* 0x000000060600720b */ /* 0x000fe40003f48000 */
[----:B------:R-:W-:-:S03]  /*8ae0*/  FSETP.NAN.AND P6, PT, R4, R4, PT ;  /* 0x000000040400720b */ /* 0x000fc60003fc8000 */
[----:B------:R-:W1:Y:S01]  /*8af0*/  F2I.S16.TRUNC.NTZ R10, R9 ;  /* 0x00000009000a7305 */ /* 0x000e62000020e900 */
[----:B0-----:R-:W-:Y:S02]  /*8b00*/  LOP3.LUT R8, R8, 0xffff, RZ, 0xc0, !PT ;  /* 0x0000ffff08087812 */ /* 0x001fe400078ec0ff */
[----:B------:R-:W-:Y:S02]  /*8b10*/  @!P5 FSEL R4, R4, -127, P6 ;  /* 0xc2fe00000404d808 */ /* 0x000fe40003000000 */
[----:B------:R-:W-:Y:S02]  /*8b20*/  @P1 SEL R8, R8, 0x7f, P2 ;  /* 0x0000007f08081807 */ /* 0x000fe40001000000 */
[----:B------:R-:W-:Y:S01]  /*8b30*/  FSETP.NAN.AND P5, PT, R9, R9, PT ;  /* 0x000000090900720b */ /* 0x000fe20003fa8000 */
[----:B------:R-:W0:Y:S01]  /*8b40*/  FRND R5, R5 ;  /* 0x0000000500057307 */ /* 0x000e220000201000 */
[----:B------:R-:W-:Y:S02]  /*8b50*/  FSETP.GEU.AND P2, PT, R19, 127, PT ;  /* 0x42fe00001300780b */ /* 0x000fe40003f4e000 */
[----:B--2---:R-:W-:-:S02]  /*8b60*/  FSETP.GT.AND P1, PT, R2, -127, PT ;  /* 0xc2fe00000200780b */ /* 0x004fc40003f24000 */
[----:B------:R-:W-:Y:S02]  /*8b70*/  FSETP.NAN.AND P6, PT, R11, R11, PT ;  /* 0x0000000b0b00720b */ /* 0x000fe40003fc8000 */
[----:B------:R-:W-:Y:S01]  /*8b80*/  PRMT R23, R23, 0x3340, R8 ;  /* 0x0000334017177816 */ /* 0x000fe20000000008 */
[----:B------:R-:W2:Y:S01]  /*8b90*/  F2I.S16.TRUNC.NTZ R14, R19 ;  /* 0x00000013000e7305 */ /* 0x000ea2000020e900 */
[----:B-1----:R-:W-:Y:S02]  /*8ba0*/  LOP3.LUT R10, R10, 0xffff, RZ, 0xc0, !PT ;  /* 0x0000ffff0a0a7812 */ /* 0x002fe400078ec0ff */
[----:B------:R-:W-:Y:S02]  /*8bb0*/  @!P4 FSEL R11, R11, -127, P6 ;  /* 0xc2fe00000b0bc808 */ /* 0x000fe40003000000 */
[----:B------:R-:W-:Y:S02]  /*8bc0*/  @P3 SEL R10, R10, 0x7f, P5 ;  /* 0x0000007f0a0a3807 */ /* 0x000fe40002800000 */
[----:B------:R-:W-:Y:S01]  /*8bd0*/  FSETP.NAN.AND P4, PT, R19, R19, PT ;  /* 0x000000131300720b */ /* 0x000fe20003f88000 */
[----:B------:R-:W1:Y:S01]  /*8be0*/  FRND R7, R7 ;  /* 0x0000000700077307 */ /* 0x000e620000201000 */
[----:B0-----:R-:W-:-:S02]  /*8bf0*/  FSETP.GT.AND P5, PT, R5, -127, PT ;  /* 0xc2fe00000500780b */ /* 0x001fc40003fa4000 */
[----:B------:R-:W-:Y:S02]  /*8c00*/  FSETP.GEU.AND P3, PT, R20, 127, PT ;  /* 0x42fe00001400780b */ /* 0x000fe40003f6e000 */
[----:B------:R-:W-:Y:S02]  /*8c10*/  FSETP.NAN.AND P6, PT, R2, R2, PT ;  /* 0x000000020200720b */ /* 0x000fe40003fc8000 */
[----:B------:R-:W-:Y:S01]  /*8c20*/  PRMT R10, R17, 0x3340, R10 ;  /* 0x00003340110a7816 */ /* 0x000fe2000000000a */
[----:B------:R-:W0:Y:S01]  /*8c30*/  F2I.S16.TRUNC.NTZ R22, R20 ;  /* 0x0000001400167305 */ /* 0x000e22000020e900 */
[----:B--2---:R-:W-:Y:S02]  /*8c40*/  LOP3.LUT R19, R14, 0xffff, RZ, 0xc0, !PT ;  /* 0x0000ffff0e137812 */ /* 0x004fe400078ec0ff */
[----:B------:R-:W-:Y:S02]  /*8c50*/  @!P1 FSEL R2, R2, -127, P6 ;  /* 0xc2fe000002029808 */ /* 0x000fe40003000000 */
[----:B------:R-:W-:-:S02]  /*8c60*/  @P2 SEL R19, R19, 0x7f, P4 ;  /* 0x0000007f13132807 */ /* 0x000fc40002000000 */
[----:B------:R-:W-:Y:S01]  /*8c70*/  FSETP.NAN.AND P6, PT, R5, R5, PT ;  /* 0x000000050500720b */ /* 0x000fe20003fc8000 */
[----:B------:R-:W2:Y:S01]  /*8c80*/  FRND R13, R13 ;  /* 0x0000000d000d7307 */ /* 0x000ea20000201000 */
[----:B-1----:R-:W-:Y:S02]  /*8c90*/  FSETP.GT.AND P2, PT, R7, -127, PT ;  /* 0xc2fe00000700780b */ /* 0x002fe40003f44000 */
[----:B------:R-:W-:Y:S02]  /*8ca0*/  FSETP.GEU.AND P1, PT, R4, 127, PT ;  /* 0x42fe00000400780b */ /* 0x000fe40003f2e000 */
[----:B------:R-:W-:Y:S02]  /*8cb0*/  FSETP.NAN.AND P4, PT, R20, R20, PT ;  /* 0x000000141400720b */ /* 0x000fe40003f88000 */
[----:B------:R-:W-:Y:S01]  /*8cc0*/  @!P5 FSEL R5, R5, -127, P6 ;  /* 0xc2fe00000505d808 */ /* 0x000fe20003000000 */
[----:B------:R-:W1:Y:S01]  /*8cd0*/  F2I.S16.TRUNC.NTZ R6, R4 ;  /* 0x0000000400067305 */ /* 0x000e62000020e900 */
[----:B0-----:R-:W-:-:S02]  /*8ce0*/  LOP3.LUT R22, R22, 0xffff, RZ, 0xc0, !PT ;  /* 0x0000ffff16167812 */ /* 0x001fc400078ec0ff */
[----:B------:R-:W-:Y:S02]  /*8cf0*/  FSETP.GEU.AND P5, PT, R11, 127, PT ;  /* 0x42fe00000b00780b */ /* 0x000fe40003fae000 */
[----:B------:R-:W-:Y:S02]  /*8d00*/  @P3 SEL R22, R22, 0x7f, P4 ;  /* 0x0000007f16163807 */ /* 0x000fe40002000000 */
[----:B------:R-:W-:Y:S01]  /*8d10*/  FSETP.NAN.AND P3, PT, R4, R4, PT ;  /* 0x000000040400720b */ /* 0x000fe20003f68000 */
[----:B------:R-:W0:Y:S01]  /*8d20*/  FRND R3, R3 ;  /* 0x0000000300037307 */ /* 0x000e220000201000 */
[----:B--2---:R-:W-:Y:S02]  /*8d30*/  FSETP.GT.AND P6, PT, R13, -127, PT ;  /* 0xc2fe00000d00780b */ /* 0x004fe40003fc4000 */
[----:B------:R-:W-:-:S04]  /*8d40*/  FSETP.NAN.AND P4, PT, R7, R7, PT ;  /* 0x000000070700720b */ /* 0x000fc80003f88000 */
[----:B------:R-:W-:Y:S01]  /*8d50*/  @!P2 FSEL R7, R7, -127, P4 ;  /* 0xc2fe00000707a808 */ /* 0x000fe20002000000 */
[----:B------:R-:W2:Y:S01]  /*8d60*/  F2I.S16.TRUNC.NTZ R9, R11 ;  /* 0x0000000b00097305 */ /* 0x000ea2000020e900 */
[----:B-1----:R-:W-:Y:S02]  /*8d70*/  LOP3.LUT R6, R6, 0xffff, RZ, 0xc0, !PT ;  /* 0x0000ffff06067812 */ /* 0x002fe400078ec0ff */
[----:B------:R-:W-:Y:S02]  /*8d80*/  FSETP.NAN.AND P4, PT, R13, R13, PT ;  /* 0x0000000d0d00720b */ /* 0x000fe40003f88000 */
[----:B------:R-:W-:Y:S02]  /*8d90*/  @P1 SEL R6, R6, 0x7f, P3 ;  /* 0x0000007f06061807 */ /* 0x000fe40001800000 */
[----:B------:R-:W-:Y:S01]  /*8da0*/  FSETP.NAN.AND P2, PT, R11, R11, PT ;  /* 0x0000000b0b00720b */ /* 0x000fe20003f48000 */
[----:B------:R-:W1:Y:S01]  /*8db0*/  FRND R15, R15 ;  /* 0x0000000f000f7307 */ /* 0x000e620000201000 */
[----:B0-----:R-:W-:-:S02]  /*8dc0*/  FSETP.GT.AND P1, PT, R3, -127, PT ;  /* 0xc2fe00000300780b */ /* 0x001fc40003f24000 */
[----:B------:R-:W-:Y:S02]  /*8dd0*/  FSETP.GEU.AND P3, PT, R2, 127, PT ;  /* 0x42fe00000200780b */ /* 0x000fe40003f6e000 */
[----:B------:R-:W-:Y:S02]  /*8de0*/  @!P6 FSEL R13, R13, -127, P4 ;  /* 0xc2fe00000d0de808 */ /* 0x000fe40002000000 */
[----:B------:R-:W-:Y:S01]  /*8df0*/  FSETP.NAN.AND P6, PT, R3, R3, PT ;  /* 0x000000030300720b */ /* 0x000fe20003fc8000 */
[----:B------:R-:W0:Y:S01]  /*8e00*/  F2I.S16.TRUNC.NTZ R12, R2 ;  /* 0x00000002000c7305 */ /* 0x000e22000020e900 */
[----:B--2---:R-:W-:Y:S02]  /*8e10*/  LOP3.LUT R9, R9, 0xffff, RZ, 0xc0, !PT ;  /* 0x0000ffff09097812 */ /* 0x004fe400078ec0ff */
[----:B------:R-:W-:Y:S02]  /*8e20*/  PRMT R6, R19, 0x3340, R6 ;  /* 0x0000334013067816 */ /* 0x000fe40000000006 */
[----:B------:R-:W-:-:S02]  /*8e30*/  @P5 SEL R9, R9, 0x7f, P2 ;  /* 0x0000007f09095807 */ /* 0x000fc40001000000 */
[----:B------:R-:W-:Y:S01]  /*8e40*/  FSETP.NAN.AND P5, PT, R2, R2, PT ;  /* 0x000000020200720b */ /* 0x000fe20003fa8000 */
[----:B------:R-:W2:Y:S01]  /*8e50*/  F2I.S16.TRUNC.NTZ R18, R16 ;  /* 0x0000001000127305 */ /* 0x000ea2000020e900 */
[----:B-1----:R-:W-:Y:S02]  /*8e60*/  FSETP.GT.AND P4, PT, R15, -127, PT ;  /* 0xc2fe00000f00780b */ /* 0x002fe40003f84000 */
[----:B------:R-:W-:Y:S02]  /*8e70*/  FSETP.GEU.AND P2, PT, R16, 127, PT ;  /* 0x42fe00001000780b */ /* 0x000fe40003f4e000 */
[----:B------:R-:W-:Y:S02]  /*8e80*/  @!P1 FSEL R3, R3, -127, P6 ;  /* 0xc2fe000003039808 */ /* 0x000fe40003000000 */
[----:B------:R-:W-:Y:S01]  /*8e90*/  FSETP.NAN.AND P6, PT, R15, R15, PT ;  /* 0x0000000f0f00720b */ /* 0x000fe20003fc8000 */
[----:B------:R-:W1:Y:S01]  /*8ea0*/  F2I.S16.TRUNC.NTZ R2, R13 ;  /* 0x0000000d00027305 */ /* 0x000e62000020e900 */
[----:B0-----:R-:W-:-:S02]  /*8eb0*/  LOP3.LUT R12, R12, 0xffff, RZ, 0xc0, !PT ;  /* 0x0000ffff0c0c7812 */ /* 0x001fc400078ec0ff */
[----:B------:R-:W-:Y:S02]  /*8ec0*/  FSETP.GEU.AND P1, PT, R13, 127, PT ;  /* 0x42fe00000d00780b */ /* 0x000fe40003f2e000 */
[----:B------:R-:W-:Y:S02]  /*8ed0*/  @P3 SEL R12, R12, 0x7f, P5 ;  /* 0x0000007f0c0c3807 */ /* 0x000fe40002800000 */
[----:B------:R-:W-:Y:S01]  /*8ee0*/  FSETP.NAN.AND P5, PT, R16, R16, PT ;  /* 0x000000101000720b */ /* 0x000fe20003fa8000 */
[----:B------:R-:W0:Y:S01]  /*8ef0*/  F2I.S16.TRUNC.NTZ R14, R5 ;  /* 0x00000005000e7305 */ /* 0x000e22000020e900 */
[----:B--2---:R-:W-:Y:S02]  /*8f00*/  LOP3.LUT R25, R18, 0xffff, RZ, 0xc0, !PT ;  /* 0x0000ffff12197812 */ /* 0x004fe400078ec0ff */
[----:B------:R-:W-:Y:S02]  /*8f10*/  @!P4 FSEL R15, R15, -127, P6 ;  /* 0xc2fe00000f0fc808 */ /* 0x000fe40003000000 */
[----:B------:R-:W-:-:S02]  /*8f20*/  @P2 SEL R25, R25, 0x7f, P5 ;  /* 0x0000007f19192807 */ /* 0x000fc40002800000 */
[C---:B------:R-:W-:Y:S01]  /*8f30*/  FSETP.GEU.AND P2, PT, R5.reuse, 127, PT ;  /* 0x42fe00000500780b */ /* 0x040fe20003f4e000 */
[----:B------:R-:W2:Y:S01]  /*8f40*/  F2I.S16.TRUNC.NTZ R24, R21 ;  /* 0x0000001500187305 */ /* 0x000ea2000020e900 */
[----:B------:R-:W-:Y:S02]  /*8f50*/  FSETP.NAN.AND P4, PT, R5, R5, PT ;  /* 0x000000050500720b */ /* 0x000fe40003f88000 */
[----:B------:R-:W-:Y:S02]  /*8f60*/  FSETP.NAN.AND P6, PT, R13, R13, PT ;  /* 0x0000000d0d00720b */ /* 0x000fe40003fc8000 */
[----:B-1----:R-:W-:Y:S02]  /*8f70*/  LOP3.LUT R2, R2, 0xffff, RZ, 0xc0, !PT ;  /* 0x0000ffff02027812 */ /* 0x002fe400078ec0ff */
[----:B------:R-:W-:Y:S01]  /*8f80*/  FSETP.GEU.AND P3, PT, R21, 127, PT ;  /* 0x42fe00001500780b */ /* 0x000fe20003f6e000 */
[----:B------:R-:W1:Y:S01]  /*8f90*/  F2I.S16.TRUNC.NTZ R5, R15 ;  /* 0x0000000f00057305 */ /* 0x000e62000020e900 */
[----:B------:R-:W-:-:S02]  /*8fa0*/  @P1 SEL R2, R2, 0x7f, P6 ;  /* 0x0000007f02021807 */ /* 0x000fc40003000000 */
[----:B------:R-:W-:Y:S02]  /*8fb0*/  FSETP.GEU.AND P1, PT, R15, 127, PT ;  /* 0x42fe00000f00780b */ /* 0x000fe40003f2e000 */
[----:B0-----:R-:W-:Y:S02]  /*8fc0*/  LOP3.LUT R13, R14, 0xffff, RZ, 0xc0, !PT ;  /* 0x0000ffff0e0d7812 */ /* 0x001fe400078ec0ff */
[----:B------:R-:W-:Y:S01]  /*8fd0*/  FSETP.NAN.AND P5, PT, R21, R21, PT ;  /* 0x000000151500720b */ /* 0x000fe20003fa8000 */
[----:B------:R-:W0:Y:S01]  /*8fe0*/  F2I.S16.TRUNC.NTZ R8, R7 ;  /* 0x0000000700087305 */ /* 0x000e22000020e900 */
[----:B--2---:R-:W-:Y:S02]  /*8ff0*/  LOP3.LUT R11, R24, 0xffff, RZ, 0xc0, !PT ;  /* 0x0000ffff180b7812 */ /* 0x004fe400078ec0ff */
[----:B------:R-:W-:Y:S02]  /*9000*/  @P2 SEL R13, R13, 0x7f, P4 ;  /* 0x0000007f0d0d2807 */ /* 0x000fe40002000000 */
[----:B------:R-:W-:-:S02]  /*9010*/  @P3 SEL R11, R11, 0x7f, P5 ;  /* 0x0000007f0b0b3807 */ /* 0x000fc40002800000 */
[----:B------:R-:W-:Y:S01]  /*9020*/  FSETP.NAN.AND P4, PT, R15, R15, PT ;  /* 0x0000000f0f00720b */ /* 0x000fe20003f88000 */
[----:B------:R2:W3:Y:S01]  /*9030*/  F2I.S16.TRUNC.NTZ R4, R3 ;  /* 0x0000000300047305 */ /* 0x0004e2000020e900 */
[----:B-1----:R-:W-:Y:S02]  /*9040*/  LOP3.LUT R5, R5, 0xffff, RZ, 0xc0, !PT ;  /* 0x0000ffff05057812 */ /* 0x002fe400078ec0ff */
[C---:B------:R-:W-:Y:S02]  /*9050*/  FSETP.GEU.AND P5, PT, R3.reuse, 127, PT ;  /* 0x42fe00000300780b */ /* 0x040fe40003fae000 */
[----:B------:R-:W-:Y:S02]  /*9060*/  FSETP.NAN.AND P2, PT, R3, R3, PT ;  /* 0x000000030300720b */ /* 0x000fe40003f48000 */
[----:B------:R-:W-:Y:S02]  /*9070*/  @P1 SEL R5, R5, 0x7f, P4 ;  /* 0x0000007f05051807 */ /* 0x000fe40002000000 */
[----:B------:R-:W-:-:S02]  /*9080*/  PRMT R11, R11, 0x3340, R2 ;  /* 0x000033400b0b7816 */ /* 0x000fc40000000002 */
[----:B--2---:R-:W-:Y:S02]  /*9090*/  SHF.R.S32.HI R3, RZ, 0x1f, R29 ;  /* 0x0000001fff037819 */ /* 0x004fe4000001141d */
[----:B------:R-:W-:Y:S02]  /*90a0*/  IADD3 R2, P1, R29, c[0x0][0x1c0], RZ ;  /* 0x000070001d027a10 */ /* 0x000fe40007f3e0ff */
[----:B------:R-:W-:Y:S02]  /*90b0*/  FSETP.GEU.AND P3, PT, R7, 127, PT ;  /* 0x42fe00000700780b */ /* 0x000fe40003f6e000 */
[----:B------:R-:W-:Y:S02]  /*90c0*/  IADD3.X R3, R3, c[0x0][0x1c4], RZ, P1, !PT ;  /* 0x0000710003037a10 */ /* 0x000fe40000ffe4ff */
[----:B------:R-:W-:Y:S02]  /*90d0*/  IADD3 R27, P1, R27, 0x400, RZ ;  /* 0x000004001b1b7810 */ /* 0x000fe40007f3e0ff */
[----:B------:R-:W-:-:S02]  /*90e0*/  FSETP.NAN.AND P6, PT, R7, R7, PT ;  /* 0x000000070700720b */ /* 0x000fc40003fc8000 */
[----:B0-----:R-:W-:Y:S01]  /*90f0*/  LOP3.LUT R8, R8, 0xffff, RZ, 0xc0, !PT ;  /* 0x0000ffff08087812 */ /* 0x001fe200078ec0ff */
[----:B------:R-:W-:Y:S01]  /*9100*/  IMAD.X R26, RZ, RZ, R26, P1 ;  /* 0x000000ffff1a7224 */ /* 0x000fe200008e061a */
[----:B---3--:R-:W-:Y:S02]  /*9110*/  LOP3.LUT R4, R4, 0xffff, RZ, 0xc0, !PT ;  /* 0x0000ffff04047812 */ /* 0x008fe400078ec0ff */
[----:B------:R-:W-:Y:S02]  /*9120*/  ISETP.GE.U32.AND P1, PT, R27, 0x800, PT ;  /* 0x000008001b00780c */ /* 0x000fe40003f26070 */
[----:B------:R-:W-:Y:S02]  /*9130*/  @P3 SEL R8, R8, 0x7f, P6 ;  /* 0x0000007f08083807 */ /* 0x000fe40003000000 */
[----:B------:R-:W-:Y:S02]  /*9140*/  @P5 SEL R4, R4, 0x7f, P2 ;  /* 0x0000007f04045807 */ /* 0x000fe40001000000 */
[----:B------:R-:W-:-:S02]  /*9150*/  ISETP.GE.U32.AND.EX P1, PT, R26, RZ, PT, P1 ;  /* 0x000000ff1a00720c */ /* 0x000fc40003f26110 */
[----:B------:R-:W-:Y:S02]  /*9160*/  PRMT R12, R25, 0x3340, R12 ;  /* 0x00003340190c7816 */ /* 0x000fe4000000000c */
[----:B------:R-:W-:Y:S02]  /*9170*/  PRMT R9, R22, 0x3340, R9 ;  /* 0x0000334016097816 */ /* 0x000fe40000000009 */
[----:B------:R-:W-:Y:S02]  /*9180*/  PRMT R4, R13, 0x3340, R4 ;  /* 0x000033400d047816 */ /* 0x000fe40000000004 */
[----:B------:R-:W-:Y:S02]  /*9190*/  PRMT R5, R8, 0x3340, R5 ;  /* 0x0000334008057816 */ /* 0x000fe40000000005 */
[----:B------:R-:W-:Y:S02]  /*91a0*/  PRMT R8, R23, 0x5410, R10 ;  /* 0x0000541017087816 */ /* 0x000fe4000000000a */
[----:B------:R-:W-:-:S02]  /*91b0*/  PRMT R10, R12, 0x5410, R11 ;  /* 0x000054100c0a7816 */ /* 0x000fc4000000000b */
[----:B------:R-:W-:Y:S02]  /*91c0*/  PRMT R9, R6, 0x5410, R9 ;  /* 0x0000541006097816 */ /* 0x000fe40000000009 */
[----:B------:R-:W-:-:S05]  /*91d0*/  PRMT R11, R4, 0x5410, R5 ;  /* 0x00005410040b7816 */ /* 0x000fca0000000005 */
[----:B------:R0:W-:Y:S01]  /*91e0*/  @!P0 STG.E.128 [R2.64], R8 ;  /* 0x0000000802008986 */ /* 0x0001e2000c101d04 */
[----:B------:R-:W-:Y:S05]  /*91f0*/  @!P1 BRA `(.L_x_5) ;  /* 0xfffff27000009947 */ /* 0x000fea000383ffff */
[----:B------:R-:W-:Y:S05]  /*9200*/  EXIT ;  /* 0x000000000000794d */ /* 0x000fea0003800000 */
.L_x_6:
[----:B------:R-:W-:-:S00]  /*9210*/  BRA `(.L_x_6) ;  /* 0xfffffff000007947 */ /* 0x000fc0000383ffff */
[----:B------:R-:W-:-:S00]  /*9220*/  NOP ;  /* 0x0000000000007918 */ /* 0x000fc00000000000 */
        /* <DEDUP_REMOVED lines=13> */
.L_x_7:


//--------------------- .nv.global.init           --------------------------
	.section	.nv.global.init,"aw",@progbits
.nv.global.init:
	.type		_$_str,@object
	.size		_$_str,(.L_0 - _$_str)
_$_str:
        /*0000*/ 	.byte	0x5f, 0x5f, 0x43, 0x55, 0x44, 0x41, 0x5f, 0x46, 0x54, 0x5a, 0x00
.L_0:


//--------------------- .nv.shared.triton_red_fused__to_copy_add_amax_amin_clamp_mul_native_layer_norm_reciprocal_10 --------------------------
	.section	.nv.shared.triton_red_fused__to_copy_add_amax_amin_clamp_mul_native_layer_norm_reciprocal_10,"aw",@nobits
	.sectionflags	@""
	.align	16
